//
// Generated by NVIDIA NVVM Compiler
//
// Compiler Build ID: CL-36424714
// Cuda compilation tools, release 13.0, V13.0.88
// Based on NVVM 20.0.0
//

.version 9.0
.target sm_100
.address_size 64

	// .globl	candidate2
// _ZZ10candidate2E15pad_temp_shared has been demoted
// _ZZ10candidate2E13kernel_shared has been demoted

.visible .entry candidate2(
	.param .u64 .ptr .align 1 candidate2_param_0,
	.param .u64 .ptr .align 1 candidate2_param_1,
	.param .u64 .ptr .align 1 candidate2_param_2
)
.maxntid 256
{
	.reg .pred 	%p<3>;
	.reg .b16 	%rs<166>;
	.reg .b32 	%r<133>;
	.reg .b32 	%f<214>;
	.reg .b64 	%rd<42>;
	// demoted variable
	.shared .align 4 .b8 _ZZ10candidate2E15pad_temp_shared[14336];
	// demoted variable
	.shared .align 4 .b8 _ZZ10candidate2E13kernel_shared[8192];
	mov.u32 	%r25, %tid.x;
	shr.u32 	%r26, %r25, 4;
	mov.u32 	%r27, %ctaid.x;
	mul.hi.u32 	%r28, %r27, -1840700269;
	shr.u32 	%r29, %r28, 2;
	mul.lo.s32 	%r30, %r29, 784;
	shr.u32 	%r31, %r25, 3;
	mul.lo.s32 	%r32, %r29, 7;
	sub.s32 	%r33, %r27, %r32;
	shl.b32 	%r34, %r33, 3;
	and.b32  	%r35, %r25, 7;
	or.b32  	%r36, %r30, %r35;
	add.s32 	%r1, %r36, %r34;
	cvt.u16.u32 	%rs1, %r26;
	mul.lo.s16 	%rs2, %rs1, 37;
	shr.u16 	%rs3, %rs2, 8;
	cvt.u16.u32 	%rs4, %r31;
	mul.lo.s16 	%rs5, %rs4, 37;
	shr.u16 	%rs6, %rs5, 9;
	mul.lo.s16 	%rs7, %rs6, 14;
	sub.s16 	%rs8, %rs4, %rs7;
	and.b16  	%rs9, %rs8, 255;
	mov.b16 	%rs10, 3136;
	mov.b32 	%r37, {%rs10, %rs9};
	cvt.u32.u16 	%r38, %rs3;
	prmt.b32 	%r39, %r38, 56, 0x3340U;
	prmt.b32 	%r40, %r41, %r42, 0x3340U;
	prmt.b32 	%r43, %r39, %r40, 0x5410U;
	mov.b32 	%r130, 0;
	dp2a.lo.u32.u32 	%r2, %r37, %r43, %r130;
	or.b16  	%rs11, %rs1, 16;
	mul.lo.s16 	%rs12, %rs11, 37;
	shr.u16 	%rs13, %rs12, 8;
	or.b16  	%rs14, %rs4, 32;
	mul.lo.s16 	%rs15, %rs14, 37;
	shr.u16 	%rs16, %rs15, 9;
	mul.lo.s16 	%rs17, %rs16, 14;
	sub.s16 	%rs18, %rs14, %rs17;
	and.b16  	%rs19, %rs18, 255;
	mov.b32 	%r44, {%rs10, %rs19};
	cvt.u32.u16 	%r45, %rs13;
	prmt.b32 	%r46, %r45, 56, 0x3340U;
	prmt.b32 	%r47, %r46, %r40, 0x5410U;
	dp2a.lo.u32.u32 	%r3, %r44, %r47, %r130;
	or.b16  	%rs20, %rs1, 32;
	mul.lo.s16 	%rs21, %rs20, 37;
	shr.u16 	%rs22, %rs21, 8;
	or.b16  	%rs23, %rs4, 64;
	mul.lo.s16 	%rs24, %rs23, 147;
	shr.u16 	%rs25, %rs24, 11;
	mul.lo.s16 	%rs26, %rs25, 14;
	sub.s16 	%rs27, %rs23, %rs26;
	and.b16  	%rs28, %rs27, 255;
	mov.b32 	%r48, {%rs10, %rs28};
	cvt.u32.u16 	%r49, %rs22;
	prmt.b32 	%r50, %r49, 56, 0x3340U;
	prmt.b32 	%r51, %r50, %r40, 0x5410U;
	dp2a.lo.u32.u32 	%r4, %r48, %r51, %r130;
	or.b16  	%rs29, %rs1, 48;
	mul.lo.s16 	%rs30, %rs29, 37;
	shr.u16 	%rs31, %rs30, 8;
	or.b16  	%rs32, %rs4, 96;
	mul.lo.s16 	%rs33, %rs32, 147;
	shr.u16 	%rs34, %rs33, 11;
	mul.lo.s16 	%rs35, %rs34, 14;
	sub.s16 	%rs36, %rs32, %rs35;
	and.b16  	%rs37, %rs36, 255;
	mov.b32 	%r52, {%rs10, %rs37};
	cvt.u32.u16 	%r53, %rs31;
	prmt.b32 	%r54, %r53, 56, 0x3340U;
	prmt.b32 	%r55, %r54, %r40, 0x5410U;
	dp2a.lo.u32.u32 	%r5, %r52, %r55, %r130;
	or.b16  	%rs38, %rs1, 64;
	mul.lo.s16 	%rs39, %rs38, 147;
	shr.u16 	%rs40, %rs39, 10;
	or.b16  	%rs41, %rs4, -128;
	and.b16  	%rs42, %rs41, 158;
	shr.u16 	%rs43, %rs42, 1;
	mul.lo.s16 	%rs44, %rs43, 147;
	shr.u16 	%rs45, %rs44, 10;
	mul.lo.s16 	%rs46, %rs45, 14;
	sub.s16 	%rs47, %rs41, %rs46;
	and.b16  	%rs48, %rs47, 255;
	mov.b32 	%r56, {%rs10, %rs48};
	cvt.u32.u16 	%r57, %rs40;
	prmt.b32 	%r58, %r57, 56, 0x3340U;
	prmt.b32 	%r59, %r58, %r40, 0x5410U;
	dp2a.lo.u32.u32 	%r6, %r56, %r59, %r130;
	or.b16  	%rs49, %rs1, 80;
	mul.lo.s16 	%rs50, %rs49, 147;
	shr.u16 	%rs51, %rs50, 10;
	or.b16  	%rs52, %rs4, -96;
	and.b16  	%rs53, %rs52, 190;
	shr.u16 	%rs54, %rs53, 1;
	mul.lo.s16 	%rs55, %rs54, 147;
	shr.u16 	%rs56, %rs55, 10;
	mul.lo.s16 	%rs57, %rs56, 14;
	sub.s16 	%rs58, %rs52, %rs57;
	and.b16  	%rs59, %rs58, 255;
	mov.b32 	%r60, {%rs10, %rs59};
	cvt.u32.u16 	%r61, %rs51;
	prmt.b32 	%r62, %r61, 56, 0x3340U;
	prmt.b32 	%r63, %r62, %r40, 0x5410U;
	dp2a.lo.u32.u32 	%r7, %r60, %r63, %r130;
	or.b16  	%rs60, %rs1, 96;
	mul.lo.s16 	%rs61, %rs60, 147;
	shr.u16 	%rs62, %rs61, 10;
	or.b16  	%rs63, %rs4, -64;
	and.b16  	%rs64, %rs63, 222;
	shr.u16 	%rs65, %rs64, 1;
	mul.lo.s16 	%rs66, %rs65, 147;
	shr.u16 	%rs67, %rs66, 10;
	mul.lo.s16 	%rs68, %rs67, 14;
	sub.s16 	%rs69, %rs63, %rs68;
	and.b16  	%rs70, %rs69, 255;
	mov.b32 	%r64, {%rs10, %rs70};
	cvt.u32.u16 	%r65, %rs62;
	prmt.b32 	%r66, %r65, 56, 0x3340U;
	prmt.b32 	%r67, %r66, %r40, 0x5410U;
	dp2a.lo.u32.u32 	%r8, %r64, %r67, %r130;
	or.b16  	%rs71, %rs1, 112;
	mul.lo.s16 	%rs72, %rs71, 147;
	shr.u16 	%rs73, %rs72, 10;
	or.b16  	%rs74, %rs4, -32;
	and.b16  	%rs75, %rs74, 254;
	shr.u16 	%rs76, %rs75, 1;
	mul.lo.s16 	%rs77, %rs76, 147;
	shr.u16 	%rs78, %rs77, 10;
	mul.lo.s16 	%rs79, %rs78, 14;
	sub.s16 	%rs80, %rs74, %rs79;
	and.b16  	%rs81, %rs80, 255;
	mov.b32 	%r68, {%rs10, %rs81};
	cvt.u32.u16 	%r69, %rs73;
	prmt.b32 	%r70, %r69, 56, 0x3340U;
	prmt.b32 	%r71, %r70, %r40, 0x5410U;
	dp2a.lo.u32.u32 	%r9, %r68, %r71, %r130;
	or.b16  	%rs82, %rs1, -128;
	and.b16  	%rs83, %rs82, 143;
	mul.lo.s16 	%rs84, %rs83, 37;
	shr.u16 	%rs85, %rs84, 8;
	sub.s16 	%rs86, %rs82, %rs85;
	and.b16  	%rs87, %rs86, 254;
	shr.u16 	%rs88, %rs87, 1;
	add.s16 	%rs89, %rs88, %rs85;
	shr.u16 	%rs90, %rs89, 2;
	mul.wide.u16 	%r72, %rs90, 3136;
	or.b16  	%rs91, %rs4, 256;
	mul.hi.u16 	%rs92, %rs91, 4682;
	mul.lo.s16 	%rs93, %rs92, 14;
	sub.s16 	%rs94, %rs91, %rs93;
	mul.lo.s16 	%rs95, %rs94, 56;
	cvt.u32.u16 	%r73, %rs95;
	add.s32 	%r10, %r72, %r73;
	or.b16  	%rs96, %rs1, -112;
	and.b16  	%rs97, %rs96, 159;
	mul.lo.s16 	%rs98, %rs97, 37;
	shr.u16 	%rs99, %rs98, 8;
	sub.s16 	%rs100, %rs96, %rs99;
	and.b16  	%rs101, %rs100, 254;
	shr.u16 	%rs102, %rs101, 1;
	add.s16 	%rs103, %rs102, %rs99;
	shr.u16 	%rs104, %rs103, 2;
	mul.wide.u16 	%r74, %rs104, 3136;
	or.b16  	%rs105, %rs4, 288;
	mul.hi.u16 	%rs106, %rs105, 4682;
	mul.lo.s16 	%rs107, %rs106, 14;
	sub.s16 	%rs108, %rs105, %rs107;
	mul.lo.s16 	%rs109, %rs108, 56;
	cvt.u32.u16 	%r75, %rs109;
	add.s32 	%r11, %r74, %r75;
	or.b16  	%rs110, %rs1, -96;
	and.b16  	%rs111, %rs110, 175;
	mul.lo.s16 	%rs112, %rs111, 37;
	shr.u16 	%rs113, %rs112, 8;
	sub.s16 	%rs114, %rs110, %rs113;
	and.b16  	%rs115, %rs114, 190;
	shr.u16 	%rs116, %rs115, 1;
	add.s16 	%rs117, %rs116, %rs113;
	shr.u16 	%rs118, %rs117, 2;
	mul.wide.u16 	%r76, %rs118, 3136;
	or.b16  	%rs119, %rs4, 320;
	mul.hi.u16 	%rs120, %rs119, 4682;
	mul.lo.s16 	%rs121, %rs120, 14;
	sub.s16 	%rs122, %rs119, %rs121;
	mul.lo.s16 	%rs123, %rs122, 56;
	cvt.u32.u16 	%r77, %rs123;
	add.s32 	%r12, %r76, %r77;
	or.b16  	%rs124, %rs1, -80;
	and.b16  	%rs125, %rs124, 191;
	mul.lo.s16 	%rs126, %rs125, 37;
	shr.u16 	%rs127, %rs126, 8;
	sub.s16 	%rs128, %rs124, %rs127;
	and.b16  	%rs129, %rs128, 190;
	shr.u16 	%rs130, %rs129, 1;
	add.s16 	%rs131, %rs130, %rs127;
	shr.u16 	%rs132, %rs131, 2;
	mul.wide.u16 	%r78, %rs132, 3136;
	or.b16  	%rs133, %rs4, 352;
	mul.hi.u16 	%rs134, %rs133, 4682;
	mul.lo.s16 	%rs135, %rs134, 14;
	sub.s16 	%rs136, %rs133, %rs135;
	mul.lo.s16 	%rs137, %rs136, 56;
	cvt.u32.u16 	%r79, %rs137;
	add.s32 	%r13, %r78, %r79;
	or.b16  	%rs138, %rs1, -64;
	and.b16  	%rs139, %rs138, 207;
	mul.lo.s16 	%rs140, %rs139, 37;
	shr.u16 	%rs141, %rs140, 8;
	sub.s16 	%rs142, %rs138, %rs141;
	and.b16  	%rs143, %rs142, 254;
	shr.u16 	%rs144, %rs143, 1;
	add.s16 	%rs145, %rs144, %rs141;
	shr.u16 	%rs146, %rs145, 2;
	mul.wide.u16 	%r80, %rs146, 3136;
	or.b16  	%rs147, %rs4, 384;
	mul.hi.u16 	%rs148, %rs147, 4682;
	mul.lo.s16 	%rs149, %rs148, 14;
	sub.s16 	%rs150, %rs147, %rs149;
	mul.lo.s16 	%rs151, %rs150, 56;
	cvt.u32.u16 	%r81, %rs151;
	add.s32 	%r14, %r80, %r81;
	or.b16  	%rs152, %rs1, -48;
	and.b16  	%rs153, %rs152, 223;
	mul.lo.s16 	%rs154, %rs153, 37;
	shr.u16 	%rs155, %rs154, 8;
	sub.s16 	%rs156, %rs152, %rs155;
	and.b16  	%rs157, %rs156, 254;
	shr.u16 	%rs158, %rs157, 1;
	add.s16 	%rs159, %rs158, %rs155;
	shr.u16 	%rs160, %rs159, 2;
	mul.wide.u16 	%r82, %rs160, 3136;
	or.b16  	%rs161, %rs4, 416;
	mul.hi.u16 	%rs162, %rs161, 4682;
	mul.lo.s16 	%rs163, %rs162, 14;
	sub.s16 	%rs164, %rs161, %rs163;
	mul.lo.s16 	%rs165, %rs164, 56;
	cvt.u32.u16 	%r83, %rs165;
	add.s32 	%r15, %r82, %r83;
	mov.f32 	%f186, 0f00000000;
	mov.f32 	%f187, %f186;
	mov.f32 	%f188, %f186;
	mov.f32 	%f189, %f186;
	mov.f32 	%f190, %f186;
	mov.f32 	%f191, %f186;
	mov.f32 	%f192, %f186;
	mov.f32 	%f193, %f186;
	mov.f32 	%f194, %f186;
	mov.f32 	%f195, %f186;
	mov.f32 	%f196, %f186;
	mov.f32 	%f197, %f186;
	mov.f32 	%f198, %f186;
	mov.f32 	%f199, %f186;
	mov.f32 	%f200, %f186;
	mov.f32 	%f201, %f186;
	mov.f32 	%f202, %f186;
	mov.f32 	%f203, %f186;
	mov.f32 	%f204, %f186;
	mov.f32 	%f205, %f186;
	mov.f32 	%f206, %f186;
	mov.f32 	%f207, %f186;
	mov.f32 	%f208, %f186;
	mov.f32 	%f209, %f186;
	mov.f32 	%f210, %f186;
	mov.f32 	%f211, %f186;
	mov.f32 	%f212, %f186;
	mov.f32 	%f213, %f186;
$L__BB0_1:
	ld.param.u64 	%rd40, [candidate2_param_1];
	ld.param.u64 	%rd39, [candidate2_param_0];
	mov.u32 	%r85, %tid.x;
	shl.b32 	%r86, %r85, 28;
	shr.s32 	%r87, %r86, 31;
	and.b32  	%r88, %r87, 56;
	and.b32  	%r89, %r85, 7;
	or.b32  	%r90, %r88, %r89;
	shl.b32 	%r91, %r90, 2;
	mov.u32 	%r92, _ZZ10candidate2E15pad_temp_shared;
	add.s32 	%r93, %r91, %r92;
	add.s32 	%r131, %r93, 448;
	bar.sync 	0;
	mad.lo.s32 	%r94, %r130, 100352, %r1;
	add.s32 	%r95, %r94, %r2;
	add.s32 	%r96, %r94, %r3;
	add.s32 	%r97, %r94, %r4;
	add.s32 	%r98, %r94, %r5;
	add.s32 	%r99, %r94, %r6;
	add.s32 	%r100, %r94, %r7;
	add.s32 	%r101, %r94, %r8;
	add.s32 	%r102, %r94, %r9;
	cvta.to.global.u64 	%rd4, %rd39;
	mul.wide.u32 	%rd5, %r95, 4;
	add.s64 	%rd6, %rd4, %rd5;
	ld.global.nc.f32 	%f86, [%rd6];
	shl.b32 	%r103, %r85, 2;
	add.s32 	%r104, %r92, %r103;
	st.shared.f32 	[%r104], %f86;
	mul.wide.u32 	%rd7, %r96, 4;
	add.s64 	%rd8, %rd4, %rd7;
	ld.global.nc.f32 	%f87, [%rd8];
	st.shared.f32 	[%r104+1024], %f87;
	mul.wide.u32 	%rd9, %r97, 4;
	add.s64 	%rd10, %rd4, %rd9;
	ld.global.nc.f32 	%f88, [%rd10];
	st.shared.f32 	[%r104+2048], %f88;
	mul.wide.u32 	%rd11, %r98, 4;
	add.s64 	%rd12, %rd4, %rd11;
	ld.global.nc.f32 	%f89, [%rd12];
	st.shared.f32 	[%r104+3072], %f89;
	mul.wide.u32 	%rd13, %r99, 4;
	add.s64 	%rd14, %rd4, %rd13;
	ld.global.nc.f32 	%f90, [%rd14];
	st.shared.f32 	[%r104+4096], %f90;
	mul.wide.u32 	%rd15, %r100, 4;
	add.s64 	%rd16, %rd4, %rd15;
	ld.global.nc.f32 	%f91, [%rd16];
	st.shared.f32 	[%r104+5120], %f91;
	mul.wide.u32 	%rd17, %r101, 4;
	add.s64 	%rd18, %rd4, %rd17;
	ld.global.nc.f32 	%f92, [%rd18];
	st.shared.f32 	[%r104+6144], %f92;
	mul.wide.u32 	%rd19, %r102, 4;
	add.s64 	%rd20, %rd4, %rd19;
	ld.global.nc.f32 	%f93, [%rd20];
	st.shared.f32 	[%r104+7168], %f93;
	add.s32 	%r105, %r94, %r10;
	mul.wide.u32 	%rd21, %r105, 4;
	add.s64 	%rd22, %rd4, %rd21;
	ld.global.nc.f32 	%f94, [%rd22];
	st.shared.f32 	[%r104+8192], %f94;
	add.s32 	%r106, %r94, %r11;
	mul.wide.u32 	%rd23, %r106, 4;
	add.s64 	%rd24, %rd4, %rd23;
	ld.global.nc.f32 	%f95, [%rd24];
	st.shared.f32 	[%r104+9216], %f95;
	add.s32 	%r107, %r94, %r12;
	mul.wide.u32 	%rd25, %r107, 4;
	add.s64 	%rd26, %rd4, %rd25;
	ld.global.nc.f32 	%f96, [%rd26];
	st.shared.f32 	[%r104+10240], %f96;
	add.s32 	%r108, %r94, %r13;
	mul.wide.u32 	%rd27, %r108, 4;
	add.s64 	%rd28, %rd4, %rd27;
	ld.global.nc.f32 	%f97, [%rd28];
	st.shared.f32 	[%r104+11264], %f97;
	add.s32 	%r109, %r94, %r14;
	mul.wide.u32 	%rd29, %r109, 4;
	add.s64 	%rd30, %rd4, %rd29;
	ld.global.nc.f32 	%f98, [%rd30];
	st.shared.f32 	[%r104+12288], %f98;
	add.s32 	%r110, %r94, %r15;
	mul.wide.u32 	%rd31, %r110, 4;
	add.s64 	%rd32, %rd4, %rd31;
	ld.global.nc.f32 	%f99, [%rd32];
	st.shared.f32 	[%r104+13312], %f99;
	shl.b32 	%r111, %r130, 5;
	shl.b32 	%r112, %r85, 3;
	and.b32  	%r113, %r112, 1792;
	and.b32  	%r114, %r85, 31;
	or.b32  	%r115, %r113, %r114;
	add.s32 	%r116, %r115, %r111;
	cvta.to.global.u64 	%rd33, %rd40;
	mul.wide.u32 	%rd34, %r116, 4;
	add.s64 	%rd35, %rd33, %rd34;
	ld.global.nc.f32 	%f100, [%rd35];
	mov.u32 	%r117, _ZZ10candidate2E13kernel_shared;
	add.s32 	%r118, %r117, %r103;
	st.shared.f32 	[%r118], %f100;
	ld.global.nc.f32 	%f101, [%rd35+8192];
	st.shared.f32 	[%r118+1024], %f101;
	ld.global.nc.f32 	%f102, [%rd35+16384];
	st.shared.f32 	[%r118+2048], %f102;
	ld.global.nc.f32 	%f103, [%rd35+24576];
	st.shared.f32 	[%r118+3072], %f103;
	ld.global.nc.f32 	%f104, [%rd35+32768];
	st.shared.f32 	[%r118+4096], %f104;
	ld.global.nc.f32 	%f105, [%rd35+40960];
	st.shared.f32 	[%r118+5120], %f105;
	ld.global.nc.f32 	%f106, [%rd35+49152];
	st.shared.f32 	[%r118+6144], %f106;
	ld.global.nc.f32 	%f107, [%rd35+57344];
	st.shared.f32 	[%r118+7168], %f107;
	bar.sync 	0;
	mov.b32 	%r132, 4096;
$L__BB0_2:
	ld.shared.f32 	%f108, [%r131+-448];
	mov.u32 	%r119, %tid.x;
	shr.u32 	%r20, %r119, 4;
	shl.b32 	%r120, %r20, 8;
	mov.u32 	%r121, _ZZ10candidate2E13kernel_shared;
	add.s32 	%r122, %r121, %r120;
	add.s32 	%r123, %r122, %r132;
	ld.shared.f32 	%f109, [%r123+-4096];
	fma.rn.f32 	%f110, %f108, %f109, %f213;
	ld.shared.f32 	%f111, [%r123];
	fma.rn.f32 	%f112, %f108, %f111, %f199;
	ld.shared.f32 	%f113, [%r131];
	ld.shared.f32 	%f114, [%r123+-4092];
	fma.rn.f32 	%f213, %f113, %f114, %f110;
	ld.shared.f32 	%f115, [%r123+4];
	fma.rn.f32 	%f199, %f113, %f115, %f112;
	ld.shared.f32 	%f116, [%r131+-416];
	fma.rn.f32 	%f117, %f116, %f109, %f212;
	fma.rn.f32 	%f118, %f116, %f111, %f198;
	ld.shared.f32 	%f119, [%r131+32];
	fma.rn.f32 	%f212, %f119, %f114, %f117;
	fma.rn.f32 	%f198, %f119, %f115, %f118;
	ld.shared.f32 	%f120, [%r131+-384];
	fma.rn.f32 	%f121, %f120, %f109, %f211;
	fma.rn.f32 	%f122, %f120, %f111, %f197;
	ld.shared.f32 	%f123, [%r131+64];
	fma.rn.f32 	%f211, %f123, %f114, %f121;
	fma.rn.f32 	%f197, %f123, %f115, %f122;
	ld.shared.f32 	%f124, [%r131+-352];
	fma.rn.f32 	%f125, %f124, %f109, %f210;
	fma.rn.f32 	%f126, %f124, %f111, %f196;
	ld.shared.f32 	%f127, [%r131+96];
	fma.rn.f32 	%f210, %f127, %f114, %f125;
	fma.rn.f32 	%f196, %f127, %f115, %f126;
	ld.shared.f32 	%f128, [%r131+-320];
	fma.rn.f32 	%f129, %f128, %f109, %f209;
	fma.rn.f32 	%f130, %f128, %f111, %f195;
	ld.shared.f32 	%f131, [%r131+128];
	fma.rn.f32 	%f209, %f131, %f114, %f129;
	fma.rn.f32 	%f195, %f131, %f115, %f130;
	ld.shared.f32 	%f132, [%r131+-288];
	fma.rn.f32 	%f133, %f132, %f109, %f208;
	fma.rn.f32 	%f134, %f132, %f111, %f194;
	ld.shared.f32 	%f135, [%r131+160];
	fma.rn.f32 	%f208, %f135, %f114, %f133;
	fma.rn.f32 	%f194, %f135, %f115, %f134;
	ld.shared.f32 	%f136, [%r131+-256];
	fma.rn.f32 	%f137, %f136, %f109, %f207;
	fma.rn.f32 	%f138, %f136, %f111, %f193;
	ld.shared.f32 	%f139, [%r131+192];
	fma.rn.f32 	%f207, %f139, %f114, %f137;
	fma.rn.f32 	%f193, %f139, %f115, %f138;
	ld.shared.f32 	%f140, [%r123+-3968];
	fma.rn.f32 	%f141, %f108, %f140, %f206;
	ld.shared.f32 	%f142, [%r123+128];
	fma.rn.f32 	%f143, %f108, %f142, %f192;
	ld.shared.f32 	%f144, [%r123+-3964];
	fma.rn.f32 	%f206, %f113, %f144, %f141;
	ld.shared.f32 	%f145, [%r123+132];
	fma.rn.f32 	%f192, %f113, %f145, %f143;
	fma.rn.f32 	%f146, %f116, %f140, %f205;
	fma.rn.f32 	%f147, %f116, %f142, %f191;
	fma.rn.f32 	%f205, %f119, %f144, %f146;
	fma.rn.f32 	%f191, %f119, %f145, %f147;
	fma.rn.f32 	%f148, %f120, %f140, %f204;
	fma.rn.f32 	%f149, %f120, %f142, %f190;
	fma.rn.f32 	%f204, %f123, %f144, %f148;
	fma.rn.f32 	%f190, %f123, %f145, %f149;
	fma.rn.f32 	%f150, %f124, %f140, %f203;
	fma.rn.f32 	%f151, %f124, %f142, %f189;
	fma.rn.f32 	%f203, %f127, %f144, %f150;
	fma.rn.f32 	%f189, %f127, %f145, %f151;
	fma.rn.f32 	%f152, %f128, %f140, %f202;
	fma.rn.f32 	%f153, %f128, %f142, %f188;
	fma.rn.f32 	%f202, %f131, %f144, %f152;
	fma.rn.f32 	%f188, %f131, %f145, %f153;
	fma.rn.f32 	%f154, %f132, %f140, %f201;
	fma.rn.f32 	%f155, %f132, %f142, %f187;
	fma.rn.f32 	%f201, %f135, %f144, %f154;
	fma.rn.f32 	%f187, %f135, %f145, %f155;
	fma.rn.f32 	%f156, %f136, %f140, %f200;
	fma.rn.f32 	%f157, %f136, %f142, %f186;
	fma.rn.f32 	%f200, %f139, %f144, %f156;
	fma.rn.f32 	%f186, %f139, %f145, %f157;
	add.s32 	%r132, %r132, 8;
	add.s32 	%r131, %r131, 896;
	setp.ne.s32 	%p1, %r132, 4224;
	@%p1 bra 	$L__BB0_2;
	add.s32 	%r130, %r130, 1;
	setp.ne.s32 	%p2, %r130, 8;
	@%p2 bra 	$L__BB0_1;
	ld.param.u64 	%rd41, [candidate2_param_2];
	shl.b32 	%r125, %r119, 28;
	shr.s32 	%r126, %r125, 31;
	cvta.to.global.u64 	%rd36, %rd41;
	and.b32  	%r127, %r126, 392;
	mad.lo.s32 	%r128, %r20, 6272, %r1;
	add.s32 	%r129, %r128, %r127;
	mul.wide.u32 	%rd37, %r129, 4;
	add.s64 	%rd38, %rd36, %rd37;
	st.global.f32 	[%rd38], %f213;
	st.global.f32 	[%rd38+401408], %f199;
	st.global.f32 	[%rd38+224], %f212;
	st.global.f32 	[%rd38+401632], %f198;
	st.global.f32 	[%rd38+448], %f211;
	st.global.f32 	[%rd38+401856], %f197;
	st.global.f32 	[%rd38+672], %f210;
	st.global.f32 	[%rd38+402080], %f196;
	st.global.f32 	[%rd38+896], %f209;
	st.global.f32 	[%rd38+402304], %f195;
	st.global.f32 	[%rd38+1120], %f208;
	st.global.f32 	[%rd38+402528], %f194;
	st.global.f32 	[%rd38+1344], %f207;
	st.global.f32 	[%rd38+402752], %f193;
	st.global.f32 	[%rd38+12544], %f206;
	st.global.f32 	[%rd38+413952], %f192;
	st.global.f32 	[%rd38+12768], %f205;
	st.global.f32 	[%rd38+414176], %f191;
	st.global.f32 	[%rd38+12992], %f204;
	st.global.f32 	[%rd38+414400], %f190;
	st.global.f32 	[%rd38+13216], %f203;
	st.global.f32 	[%rd38+414624], %f189;
	st.global.f32 	[%rd38+13440], %f202;
	st.global.f32 	[%rd38+414848], %f188;
	st.global.f32 	[%rd38+13664], %f201;
	st.global.f32 	[%rd38+415072], %f187;
	st.global.f32 	[%rd38+13888], %f200;
	st.global.f32 	[%rd38+415296], %f186;
	ret;

}


// ===== COMPILED SASS (sm_100) =====

	.target	sm_100

	.elftype	@"ET_EXEC"


//--------------------- .note.nv.tkinfo           --------------------------
	.section	.note.nv.tkinfo,"",@"SHT_NOTE"
	.sectionflags	@"SHF_NOTE_NV_TKINFO"
	.tkinfo
        /*0018*/ 	.word	0x00000002
        /*0030*/ 	.string	""
        /*0030*/ 	.string	"ptxas"
        /*0030*/ 	.string	"Cuda compilation tools, release 13.0, V13.0.88"
        /*0030*/ 	.string	"Build cuda_13.0.r13.0/compiler.36424714_0"
        /*0030*/ 	.string	"-arch sm_100 -m 64 "



//--------------------- .note.nv.cuinfo           --------------------------
	.section	.note.nv.cuinfo,"",@"SHT_NOTE"
	.sectionflags	@"SHF_NOTE_NV_CUINFO"
        /*0018*/ 	.short	0x0002
        /*001a*/ 	.short	0x0064
        /*001c*/ 	.short	0x0082
	.zero		2


//--------------------- .nv.info                  --------------------------
	.section	.nv.info,"",@"SHT_CUDA_INFO"
	.align	4


	//----- nvinfo : EIATTR_REGCOUNT
	.align		4
        /*0000*/ 	.byte	0x04, 0x2f
        /*0002*/ 	.short	(.L_1 - .L_0)
	.align		4
.L_0:
        /*0004*/ 	.word	index@(candidate2)
        /*0008*/ 	.word	0x0000004f


	//----- nvinfo : EIATTR_FRAME_SIZE
	.align		4
.L_1:
        /*000c*/ 	.byte	0x04, 0x11
        /*000e*/ 	.short	(.L_3 - .L_2)
	.align		4
.L_2:
        /*0010*/ 	.word	index@(candidate2)
        /*0014*/ 	.word	0x00000000


	//----- nvinfo : EIATTR_MIN_STACK_SIZE
	.align		4
.L_3:
        /*0018*/ 	.byte	0x04, 0x12
        /*001a*/ 	.short	(.L_5 - .L_4)
	.align		4
.L_4:
        /*001c*/ 	.word	index@(candidate2)
        /*0020*/ 	.word	0x00000000
.L_5:


//--------------------- .nv.compat                --------------------------
	.section	.nv.compat,"",@"SHT_CUDA_COMPAT_INFO"
	.align	4
        /*0000*/ 	.byte	0x02, 0x09, 0x00, 0x00, 0x02, 0x02, 0x01, 0x00, 0x02, 0x05, 0x05, 0x00, 0x03, 0x07, 0x01, 0x01
        /*0010*/ 	.byte	0x02, 0x03, 0x00, 0x00, 0x02, 0x06, 0x01, 0x00, 0x04, 0x0b, 0x08, 0x00, 0x09, 0x00, 0x00, 0x00
        /*0020*/ 	.byte	0x00, 0x00, 0x00, 0x00


//--------------------- .nv.info.candidate2       --------------------------
	.section	.nv.info.candidate2,"",@"SHT_CUDA_INFO"
	.sectionflags	@""
	.align	4


	//----- nvinfo : EIATTR_CUDA_API_VERSION
	.align		4
        /*0000*/ 	.byte	0x04, 0x37
        /*0002*/ 	.short	(.L_7 - .L_6)
.L_6:
        /*0004*/ 	.word	0x00000082


	//----- nvinfo : EIATTR_KPARAM_INFO
	.align		4
.L_7:
        /*0008*/ 	.byte	0x04, 0x17
        /*000a*/ 	.short	(.L_9 - .L_8)
.L_8:
        /*000c*/ 	.word	0x00000000
        /*0010*/ 	.short	0x0002
        /*0012*/ 	.short	0x0010
        /*0014*/ 	.byte	0x00, 0xf5, 0x21, 0x00


	//----- nvinfo : EIATTR_KPARAM_INFO
	.align		4
.L_9:
        /*0018*/ 	.byte	0x04, 0x17
        /*001a*/ 	.short	(.L_11 - .L_10)
.L_10:
        /*001c*/ 	.word	0x00000000
        /*0020*/ 	.short	0x0001
        /*0022*/ 	.short	0x0008
        /*0024*/ 	.byte	0x00, 0xf5, 0x21, 0x00


	//----- nvinfo : EIATTR_KPARAM_INFO
	.align		4
.L_11:
        /*0028*/ 	.byte	0x04, 0x17
        /*002a*/ 	.short	(.L_13 - .L_12)
.L_12:
        /*002c*/ 	.word	0x00000000
        /*0030*/ 	.short	0x0000
        /*0032*/ 	.short	0x0000
        /*0034*/ 	.byte	0x00, 0xf5, 0x21, 0x00


	//----- nvinfo : EIATTR_SPARSE_MMA_MASK
	.align		4
.L_13:
        /*0038*/ 	.byte	0x03, 0x50
        /*003a*/ 	.short	0x0000


	//----- nvinfo : EIATTR_MAXREG_COUNT
	.align		4
        /*003c*/ 	.byte	0x03, 0x1b
        /*003e*/ 	.short	0x00ff


	//----- nvinfo : EIATTR_NUM_BARRIERS
	.align		4
        /*0040*/ 	.byte	0x02, 0x4c
        /*0042*/ 	.byte	0x01
	.zero		1


	//----- nvinfo : EIATTR_MERCURY_ISA_VERSION
	.align		4
        /*0044*/ 	.byte	0x03, 0x5f
        /*0046*/ 	.short	0x0101


	//----- nvinfo : EIATTR_VRC_CTA_INIT_COUNT
	.align		4
        /*0048*/ 	.byte	0x02, 0x4a
	.zero		1
	.zero		1


	//----- nvinfo : EIATTR_EXIT_INSTR_OFFSETS
	.align		4
        /*004c*/ 	.byte	0x04, 0x1c
        /*004e*/ 	.short	(.L_15 - .L_14)


	//   ....[0]....
.L_14:
        /*0050*/ 	.word	0x000024e0


	//----- nvinfo : EIATTR_MAX_THREADS
	.align		4
.L_15:
        /*0054*/ 	.byte	0x04, 0x05
        /*0056*/ 	.short	(.L_17 - .L_16)
.L_16:
        /*0058*/ 	.word	0x00000100
        /*005c*/ 	.word	0x00000001
        /*0060*/ 	.word	0x00000001


	//----- nvinfo : EIATTR_CBANK_PARAM_SIZE
	.align		4
.L_17:
        /*0064*/ 	.byte	0x03, 0x19
        /*0066*/ 	.short	0x0018


	//----- nvinfo : EIATTR_PARAM_CBANK
	.align		4
        /*0068*/ 	.byte	0x04, 0x0a
        /*006a*/ 	.short	(.L_19 - .L_18)
	.align		4
.L_18:
        /*006c*/ 	.word	index@(.nv.constant0.candidate2)
        /*0070*/ 	.short	0x0380
        /*0072*/ 	.short	0x0018


	//----- nvinfo : EIATTR_SW_WAR
	.align		4
.L_19:
        /*0074*/ 	.byte	0x04, 0x36
        /*0076*/ 	.short	(.L_21 - .L_20)
.L_20:
        /*0078*/ 	.word	0x00000008
.L_21:


//--------------------- .nv.callgraph             --------------------------
	.section	.nv.callgraph,"",@"SHT_CUDA_CALLGRAPH"
	.align	4
	.sectionentsize	8
	.align		4
        /*0000*/ 	.word	0x00000000
	.align		4
        /*0004*/ 	.word	0xffffffff
	.align		4
        /*0008*/ 	.word	0x00000000
	.align		4
        /*000c*/ 	.word	0xfffffffe
	.align		4
        /*0010*/ 	.word	0x00000000
	.align		4
        /*0014*/ 	.word	0xfffffffd
	.align		4
        /*0018*/ 	.word	0x00000000
	.align		4
        /*001c*/ 	.word	0xfffffffc


//--------------------- .text.candidate2          --------------------------
	.section	.text.candidate2,"ax",@progbits
	.align	128
        .global         candidate2
        .type           candidate2,@function
        .size           candidate2,(.L_x_3 - candidate2)
        .other          candidate2,@"STO_CUDA_ENTRY STV_DEFAULT"
candidate2:
.text.candidate2:
[----:B------:R-:W-:Y:S01]  /*0000*/  LDC R1, c[0x0][0x37c] ;  /* 0x0000df00ff017b82 */ /* 0x000fe20000000800 */
[----:B------:R-:W0:Y:S01]  /*0010*/  S2R R22, SR_TID.X ;  /* 0x0000000000167919 */ /* 0x000e220000002100 */
[----:B------:R-:W-:Y:S01]  /*0020*/  UMOV UR4, 0x3340 ;  /* 0x0000334000047882 */ /* 0x000fe20000000000 */
[----:B------:R-:W-:Y:S01]  /*0030*/  IMAD.MOV.U32 R8, RZ, RZ, 0xc40 ;  /* 0x00000c40ff087424 */ /* 0x000fe200078e00ff */
[----:B------:R-:W-:Y:S01]  /*0040*/  PRMT R16, R16, 0x3340, R16 ;  /* 0x0000334010107816 */ /* 0x000fe20000000010 */
[----:B------:R-:W1:Y:S01]  /*0050*/  S2R R5, SR_CTAID.X ;  /* 0x0000000000057919 */ /* 0x000e620000002500 */
[----:B------:R-:W-:Y:S01]  /*0060*/  IMAD.U32 R9, RZ, RZ, UR4 ;  /* 0x00000004ff097e24 */ /* 0x000fe2000f8e00ff */
[----:B------:R-:W-:Y:S01]  /*0070*/  CS2R R60, SRZ ;  /* 0x00000000003c7805 */ /* 0x000fe2000001ff00 */
        /* <DEDUP_REMOVED lines=9> */
[----:B------:R-:W2:Y:S01]  /*0110*/  LDCU.64 UR8, c[0x0][0x358] ;  /* 0x00006b00ff0877ac */ /* 0x000ea20008000a00 */
[----:B------:R-:W-:-:S02]  /*0120*/  IMAD.U32 R29, RZ, RZ, UR4 ;  /* 0x00000004ff1d7e24 */ /* 0x000fc4000f8e00ff */
[----:B------:R-:W-:Y:S02]  /*0130*/  IMAD.U32 R33, RZ, RZ, UR4 ;  /* 0x00000004ff217e24 */ /* 0x000fe4000f8e00ff */
[----:B------:R-:W-:Y:S01]  /*0140*/  IMAD.MOV.U32 R66, RZ, RZ, RZ ;  /* 0x000000ffff427224 */ /* 0x000fe200078e00ff */
[----:B0-----:R-:W-:Y:S02]  /*0150*/  SHF.R.U32.HI R6, RZ, 0x4, R22 ;  /* 0x00000004ff067819 */ /* 0x001fe40000011616 */
[----:B------:R-:W-:Y:S01]  /*0160*/  LOP3.LUT R3, R22, 0x7, RZ, 0xc0, !PT ;  /* 0x0000000716037812 */ /* 0x000fe200078ec0ff */
[----:B-1----:R-:W-:Y:S01]  /*0170*/  IMAD.HI.U32 R0, R5, -0x6db6db6d, RZ ;  /* 0x9249249305007827 */ /* 0x002fe200078e00ff */
[C---:B------:R-:W-:Y:S02]  /*0180*/  PRMT R4, R6.reuse, 0x9910, RZ ;  /* 0x0000991006047816 */ /* 0x040fe400000000ff */
[----:B------:R-:W-:Y:S02]  /*0190*/  LOP3.LUT R18, R6, 0xffb0, RZ, 0xfc, !PT ;  /* 0x0000ffb006127812 */ /* 0x000fe400078efcff */
[----:B------:R-:W-:Y:S01]  /*01a0*/  SHF.R.U32.HI R0, RZ, 0x2, R0 ;  /* 0x00000002ff007819 */ /* 0x000fe20000011600 */
[----:B------:R-:W-:Y:S01]  /*01b0*/  IMAD R4, R4, 0x25, RZ ;  /* 0x0000002504047824 */ /* 0x000fe200078e02ff */
[----:B------:R-:W-:-:S02]  /*01c0*/  LOP3.LUT R12, R6, 0xff90, RZ, 0xfc, !PT ;  /* 0x0000ff90060c7812 */ /* 0x000fc400078efcff */
[----:B------:R-:W-:Y:S01]  /*01d0*/  LOP3.LUT R17, R6, 0xffc0, RZ, 0xfc, !PT ;  /* 0x0000ffc006117812 */ /* 0x000fe200078efcff */
[----:B------:R-:W-:Y:S01]  /*01e0*/  IMAD R2, R0, -0x7, R5 ;  /* 0xfffffff900027824 */ /* 0x000fe200078e0205 */
[----:B------:R-:W-:Y:S01]  /*01f0*/  LOP3.LUT R5, R6, 0xff80, RZ, 0xfc, !PT ;  /* 0x0000ff8006057812 */ /* 0x000fe200078efcff */
[----:B------:R-:W-:Y:S01]  /*0200*/  IMAD R3, R0, 0x310, R3 ;  /* 0x0000031000037824 */ /* 0x000fe200078e0203 */
[----:B------:R-:W-:Y:S02]  /*0210*/  LOP3.LUT R4, R4, 0xffff, RZ, 0xc0, !PT ;  /* 0x0000ffff04047812 */ /* 0x000fe400078ec0ff */
[----:B------:R-:W-:Y:S01]  /*0220*/  LOP3.LUT R7, R5, 0x8f, RZ, 0xc0, !PT ;  /* 0x0000008f05077812 */ /* 0x000fe200078ec0ff */
[----:B------:R-:W-:Y:S01]  /*0230*/  IMAD R2, R2, 0x8, R3 ;  /* 0x0000000802027824 */ /* 0x000fe200078e0203 */
[----:B------:R-:W-:Y:S02]  /*0240*/  SHF.R.U32.HI R0, RZ, 0x8, R4 ;  /* 0x00000008ff007819 */ /* 0x000fe40000011604 */
[----:B------:R-:W-:Y:S01]  /*0250*/  LOP3.LUT R19, R6, 0xffa0, RZ, 0xfc, !PT ;  /* 0x0000ffa006137812 */ /* 0x000fe200078efcff */
[----:B------:R-:W-:Y:S01]  /*0260*/  IMAD R7, R7, 0x25, RZ ;  /* 0x0000002507077824 */ /* 0x000fe200078e02ff */
[----:B------:R-:W-:-:S02]  /*0270*/  LOP3.LUT R4, R0, 0xffff, RZ, 0xc0, !PT ;  /* 0x0000ffff00047812 */ /* 0x000fc400078ec0ff */
[----:B------:R-:W-:Y:S02]  /*0280*/  LOP3.LUT R10, R18, 0xbf, RZ, 0xc0, !PT ;  /* 0x000000bf120a7812 */ /* 0x000fe400078ec0ff */
[----:B------:R-:W-:Y:S02]  /*0290*/  PRMT R3, R4, R9, 0x38 ;  /* 0x0000003804037416 */ /* 0x000fe40000000009 */
[----:B------:R-:W-:Y:S01]  /*02a0*/  SHF.R.U32.HI R7, RZ, 0x8, R7 ;  /* 0x00000008ff077819 */ /* 0x000fe20000011607 */
[----:B------:R-:W-:Y:S01]  /*02b0*/  IMAD R10, R10, 0x25, RZ ;  /* 0x000000250a0a7824 */ /* 0x000fe200078e02ff */
[----:B------:R-:W-:Y:S02]  /*02c0*/  LOP3.LUT R4, R12, 0x9f, RZ, 0xc0, !PT ;  /* 0x0000009f0c047812 */ /* 0x000fe400078ec0ff */
[----:B------:R-:W-:Y:S01]  /*02d0*/  LOP3.LUT R11, R17, 0xcf, RZ, 0xc0, !PT ;  /* 0x000000cf110b7812 */ /* 0x000fe200078ec0ff */
[----:B------:R-:W-:Y:S01]  /*02e0*/  IMAD.MOV R13, RZ, RZ, -R7 ;  /* 0x000000ffff0d7224 */ /* 0x000fe200078e0a07 */
[----:B------:R-:W-:-:S02]  /*02f0*/  LOP3.LUT R9, R19, 0xaf, RZ, 0xc0, !PT ;  /* 0x000000af13097812 */ /* 0x000fc400078ec0ff */
[----:B------:R-:W-:Y:S01]  /*0300*/  PRMT R0, R8, 0x7610, R0 ;  /* 0x0000761008007816 */ /* 0x000fe20000000000 */
[----:B------:R-:W-:Y:S01]  /*0310*/  IMAD R8, R4, 0x25, RZ ;  /* 0x0000002504087824 */ /* 0x000fe200078e02ff */
[----:B------:R-:W-:Y:S01]  /*0320*/  PRMT R4, R13, 0x7710, RZ ;  /* 0x000077100d047816 */ /* 0x000fe200000000ff */
[----:B------:R-:W-:Y:S01]  /*0330*/  IMAD R11, R11, 0x25, RZ ;  /* 0x000000250b0b7824 */ /* 0x000fe200078e02ff */
[----:B------:R-:W-:Y:S01]  /*0340*/  SHF.R.U32.HI R10, RZ, 0x8, R10 ;  /* 0x00000008ff0a7819 */ /* 0x000fe2000001160a */
[----:B------:R-:W-:Y:S01]  /*0350*/  IMAD R9, R9, 0x25, RZ ;  /* 0x0000002509097824 */ /* 0x000fe200078e02ff */
[----:B------:R-:W-:Y:S01]  /*0360*/  SHF.R.U32.HI R8, RZ, 0x8, R8 ;  /* 0x00000008ff087819 */ /* 0x000fe20000011608 */
[----:B------:R-:W-:Y:S01]  /*0370*/  IMAD.IADD R4, R5, 0x1, R4 ;  /* 0x0000000105047824 */ /* 0x000fe200078e0204 */
[----:B------:R-:W-:Y:S01]  /*0380*/  SHF.R.U32.HI R11, RZ, 0x8, R11 ;  /* 0x00000008ff0b7819 */ /* 0x000fe2000001160b */
[----:B------:R-:W-:Y:S01]  /*0390*/  IMAD.MOV R13, RZ, RZ, -R10 ;  /* 0x000000ffff0d7224 */ /* 0x000fe200078e0a0a */
[----:B------:R-:W-:Y:S01]  /*03a0*/  SHF.R.U32.HI R9, RZ, 0x8, R9 ;  /* 0x00000008ff097819 */ /* 0x000fe20000011609 */
[----:B------:R-:W-:Y:S01]  /*03b0*/  IMAD.MOV R5, RZ, RZ, -R8 ;  /* 0x000000ffff057224 */ /* 0x000fe200078e0a08 */
[----:B------:R-:W-:Y:S01]  /*03c0*/  SHF.R.U32.HI R22, RZ, 0x3, R22 ;  /* 0x00000003ff167819 */ /* 0x000fe20000011616 */
[----:B------:R-:W-:Y:S01]  /*03d0*/  IMAD.MOV R20, RZ, RZ, -R11 ;  /* 0x000000ffff147224 */ /* 0x000fe200078e0a0b */
[----:B------:R-:W-:Y:S01]  /*03e0*/  PRMT R13, R13, 0x7710, RZ ;  /* 0x000077100d0d7816 */ /* 0x000fe200000000ff */
[----:B------:R-:W-:Y:S01]  /*03f0*/  IMAD.MOV R14, RZ, RZ, -R9 ;  /* 0x000000ffff0e7224 */ /* 0x000fe200078e0a09 */
[----:B------:R-:W-:-:S02]  /*0400*/  PRMT R5, R5, 0x7710, RZ ;  /* 0x0000771005057816 */ /* 0x000fc400000000ff */
[----:B------:R-:W-:Y:S01]  /*0410*/  PRMT R20, R20, 0x7710, RZ ;  /* 0x0000771014147816 */ /* 0x000fe200000000ff */
[----:B------:R-:W-:Y:S01]  /*0420*/  IMAD.IADD R18, R18, 0x1, R13 ;  /* 0x0000000112127824 */ /* 0x000fe200078e020d */
[----:B------:R-:W-:Y:S01]  /*0430*/  PRMT R14, R14, 0x7710, RZ ;  /* 0x000077100e0e7816 */ /* 0x000fe200000000ff */
[----:B------:R-:W-:Y:S01]  /*0440*/  IMAD.IADD R5, R12, 0x1, R5 ;  /* 0x000000010c057824 */ /* 0x000fe200078e0205 */
[C---:B------:R-:W-:Y:S01]  /*0450*/  LOP3.LUT R13, R6.reuse, 0x20, RZ, 0xfc, !PT ;  /* 0x00000020060d7812 */ /* 0x040fe200078efcff */
[----:B------:R-:W-:Y:S01]  /*0460*/  IMAD.IADD R17, R17, 0x1, R20 ;  /* 0x0000000111117824 */ /* 0x000fe200078e0214 */
[C---:B------:R-:W-:Y:S01]  /*0470*/  LOP3.LUT R12, R6.reuse, 0x10, RZ, 0xfc, !PT ;  /* 0x00000010060c7812 */ /* 0x040fe200078efcff */
[----:B------:R-:W-:Y:S01]  /*0480*/  IMAD.IADD R19, R19, 0x1, R14 ;  /* 0x0000000113137824 */ /* 0x000fe200078e020e */
[C---:B------:R-:W-:Y:S02]  /*0490*/  LOP3.LUT R20, R6.reuse, 0xffd0, RZ, 0xfc, !PT ;  /* 0x0000ffd006147812 */ /* 0x040fe400078efcff */
[----:B------:R-:W-:-:S02]  /*04a0*/  LOP3.LUT R14, R6, 0x30, RZ, 0xfc, !PT ;  /* 0x00000030060e7812 */ /* 0x000fc400078efcff */
[----:B------:R-:W-:Y:S02]  /*04b0*/  PRMT R21, R13, 0x9910, RZ ;  /* 0x000099100d157816 */ /* 0x000fe400000000ff */
[----:B------:R-:W-:Y:S02]  /*04c0*/  PRMT R15, R12, 0x9910, RZ ;  /* 0x000099100c0f7816 */ /* 0x000fe400000000ff */
[----:B------:R-:W-:Y:S02]  /*04d0*/  LOP3.LUT R12, R20, 0xdf, RZ, 0xc0, !PT ;  /* 0x000000df140c7812 */ /* 0x000fe400078ec0ff */
[----:B------:R-:W-:Y:S01]  /*04e0*/  PRMT R23, R14, 0x9910, RZ ;  /* 0x000099100e177816 */ /* 0x000fe200000000ff */
[----:B------:R-:W-:Y:S01]  /*04f0*/  IMAD.MOV.U32 R14, RZ, RZ, R21 ;  /* 0x000000ffff0e7224 */ /* 0x000fe200078e0015 */
[----:B------:R-:W-:Y:S01]  /*0500*/  PRMT R3, R3, 0x5410, R16 ;  /* 0x0000541003037816 */ /* 0x000fe20000000010 */
[----:B------:R-:W-:Y:S02]  /*0510*/  IMAD.MOV.U32 R13, RZ, RZ, R15 ;  /* 0x000000ffff0d7224 */ /* 0x000fe400078e000f */
[----:B------:R-:W-:-:S02]  /*0520*/  IMAD R12, R12, 0x25, RZ ;  /* 0x000000250c0c7824 */ /* 0x000fc400078e02ff */
[----:B------:R-:W-:Y:S02]  /*0530*/  IMAD.MOV.U32 R15, RZ, RZ, R23 ;  /* 0x000000ffff0f7224 */ /* 0x000fe400078e0017 */
[----:B------:R-:W-:Y:S01]  /*0540*/  IMAD R14, R14, 0x25, RZ ;  /* 0x000000250e0e7824 */ /* 0x000fe200078e02ff */
[----:B------:R-:W-:Y:S01]  /*0550*/  SHF.R.U32.HI R12, RZ, 0x8, R12 ;  /* 0x00000008ff0c7819 */ /* 0x000fe2000001160c */
[----:B------:R-:W-:Y:S02]  /*0560*/  IMAD R13, R13, 0x25, RZ ;  /* 0x000000250d0d7824 */ /* 0x000fe400078e02ff */
[----:B------:R-:W-:Y:S01]  /*0570*/  IMAD R15, R15, 0x25, RZ ;  /* 0x000000250f0f7824 */ /* 0x000fe200078e02ff */
[----:B------:R-:W-:Y:S01]  /*0580*/  LOP3.LUT R14, R14, 0xffff, RZ, 0xc0, !PT ;  /* 0x0000ffff0e0e7812 */ /* 0x000fe200078ec0ff */
[----:B------:R-:W-:Y:S01]  /*0590*/  IMAD.MOV R23, RZ, RZ, -R12 ;  /* 0x000000ffff177224 */ /* 0x000fe200078e0a0c */
[----:B------:R-:W-:Y:S02]  /*05a0*/  LOP3.LUT R13, R13, 0xffff, RZ, 0xc0, !PT ;  /* 0x0000ffff0d0d7812 */ /* 0x000fe400078ec0ff */
[----:B------:R-:W-:-:S02]  /*05b0*/  LOP3.LUT R15, R15, 0xffff, RZ, 0xc0, !PT ;  /* 0x0000ffff0f0f7812 */ /* 0x000fc400078ec0ff */
[----:B------:R-:W-:Y:S02]  /*05c0*/  SHF.R.U32.HI R14, RZ, 0x8, R14 ;  /* 0x00000008ff0e7819 */ /* 0x000fe4000001160e */
[----:B------:R-:W-:Y:S02]  /*05d0*/  SHF.R.U32.HI R13, RZ, 0x8, R13 ;  /* 0x00000008ff0d7819 */ /* 0x000fe4000001160d */
[----:B------:R-:W-:Y:S02]  /*05e0*/  SHF.R.U32.HI R15, RZ, 0x8, R15 ;  /* 0x00000008ff0f7819 */ /* 0x000fe4000001160f */
[----:B------:R-:W-:Y:S02]  /*05f0*/  PRMT R23, R23, 0x7710, RZ ;  /* 0x0000771017177816 */ /* 0x000fe400000000ff */
[----:B------:R-:W-:Y:S02]  /*0600*/  LOP3.LUT R14, R14, 0xffff, RZ, 0xc0, !PT ;  /* 0x0000ffff0e0e7812 */ /* 0x000fe400078ec0ff */
[----:B------:R-:W-:Y:S01]  /*0610*/  LOP3.LUT R13, R13, 0xffff, RZ, 0xc0, !PT ;  /* 0x0000ffff0d0d7812 */ /* 0x000fe200078ec0ff */
[----:B------:R-:W-:Y:S01]  /*0620*/  IMAD.IADD R20, R20, 0x1, R23 ;  /* 0x0000000114147824 */ /* 0x000fe200078e0217 */
[----:B------:R-:W-:-:S02]  /*0630*/  LOP3.LUT R21, R15, 0xffff, RZ, 0xc0, !PT ;  /* 0x0000ffff0f157812 */ /* 0x000fc400078ec0ff */
[----:B------:R-:W-:Y:S02]  /*0640*/  PRMT R15, R14, R25, 0x38 ;  /* 0x000000380e0f7416 */ /* 0x000fe40000000019 */
[C---:B------:R-:W-:Y:S02]  /*0650*/  LOP3.LUT R14, R6.reuse, 0x40, RZ, 0xfc, !PT ;  /* 0x00000040060e7812 */ /* 0x040fe400078efcff */
[----:B------:R-:W-:Y:S02]  /*0660*/  PRMT R13, R13, R24, 0x38 ;  /* 0x000000380d0d7416 */ /* 0x000fe40000000018 */
[C---:B------:R-:W-:Y:S02]  /*0670*/  LOP3.LUT R23, R6.reuse, 0x50, RZ, 0xfc, !PT ;  /* 0x0000005006177812 */ /* 0x040fe400078efcff */
[C---:B------:R-:W-:Y:S02]  /*0680*/  LOP3.LUT R24, R6.reuse, 0x60, RZ, 0xfc, !PT ;  /* 0x0000006006187812 */ /* 0x040fe400078efcff */
[----:B------:R-:W-:-:S02]  /*0690*/  LOP3.LUT R6, R6, 0x70, RZ, 0xfc, !PT ;  /* 0x0000007006067812 */ /* 0x000fc400078efcff */
[----:B------:R-:W-:Y:S02]  /*06a0*/  PRMT R14, R14, 0x9910, RZ ;  /* 0x000099100e0e7816 */ /* 0x000fe400000000ff */
[----:B------:R-:W-:Y:S02]  /*06b0*/  PRMT R23, R23, 0x9910, RZ ;  /* 0x0000991017177816 */ /* 0x000fe400000000ff */
[----:B------:R-:W-:Y:S02]  /*06c0*/  PRMT R24, R24, 0x9910, RZ ;  /* 0x0000991018187816 */ /* 0x000fe400000000ff */
[----:B------:R-:W-:Y:S01]  /*06d0*/  PRMT R25, R6, 0x9910, RZ ;  /* 0x0000991006197816 */ /* 0x000fe200000000ff */
[----:B------:R-:W-:Y:S01]  /*06e0*/  IMAD.MOV.U32 R6, RZ, RZ, R14 ;  /* 0x000000ffff067224 */ /* 0x000fe200078e000e */
[----:B------:R-:W-:Y:S01]  /*06f0*/  PRMT R21, R21, R26, 0x38 ;  /* 0x0000003815157416 */ /* 0x000fe2000000001a */
[----:B------:R-:W-:Y:S02]  /*0700*/  IMAD.MOV.U32 R14, RZ, RZ, R23 ;  /* 0x000000ffff0e7224 */ /* 0x000fe400078e0017 */
[----:B------:R-:W-:-:S02]  /*0710*/  IMAD.MOV.U32 R23, RZ, RZ, R24 ;  /* 0x000000ffff177224 */ /* 0x000fc400078e0018 */
[----:B------:R-:W-:Y:S02]  /*0720*/  IMAD.MOV.U32 R24, RZ, RZ, R25 ;  /* 0x000000ffff187224 */ /* 0x000fe400078e0019 */
[----:B------:R-:W-:Y:S02]  /*0730*/  IMAD R6, R6, 0x93, RZ ;  /* 0x0000009306067824 */ /* 0x000fe400078e02ff */
[----:B------:R-:W-:Y:S02]  /*0740*/  IMAD R23, R23, 0x93, RZ ;  /* 0x0000009317177824 */ /* 0x000fe400078e02ff */
[----:B------:R-:W-:Y:S01]  /*0750*/  IMAD R14, R14, 0x93, RZ ;  /* 0x000000930e0e7824 */ /* 0x000fe200078e02ff */
[----:B------:R-:W-:Y:S01]  /*0760*/  LOP3.LUT R6, R6, 0xffff, RZ, 0xc0, !PT ;  /* 0x0000ffff06067812 */ /* 0x000fe200078ec0ff */
[----:B------:R-:W-:Y:S01]  /*0770*/  IMAD R24, R24, 0x93, RZ ;  /* 0x0000009318187824 */ /* 0x000fe200078e02ff */
[----:B------:R-:W-:Y:S02]  /*0780*/  LOP3.LUT R23, R23, 0xffff, RZ, 0xc0, !PT ;  /* 0x0000ffff17177812 */ /* 0x000fe400078ec0ff */
[----:B------:R-:W-:-:S02]  /*0790*/  LOP3.LUT R14, R14, 0xffff, RZ, 0xc0, !PT ;  /* 0x0000ffff0e0e7812 */ /* 0x000fc400078ec0ff */
[----:B------:R-:W-:Y:S02]  /*07a0*/  LOP3.LUT R24, R24, 0xffff, RZ, 0xc0, !PT ;  /* 0x0000ffff18187812 */ /* 0x000fe400078ec0ff */
[----:B------:R-:W-:Y:S02]  /*07b0*/  SHF.R.U32.HI R6, RZ, 0xa, R6 ;  /* 0x0000000aff067819 */ /* 0x000fe40000011606 */
[----:B------:R-:W-:Y:S02]  /*07c0*/  SHF.R.U32.HI R23, RZ, 0xa, R23 ;  /* 0x0000000aff177819 */ /* 0x000fe40000011617 */
[----:B------:R-:W-:Y:S02]  /*07d0*/  SHF.R.U32.HI R14, RZ, 0xa, R14 ;  /* 0x0000000aff0e7819 */ /* 0x000fe4000001160e */
[----:B------:R-:W-:Y:S02]  /*07e0*/  SHF.R.U32.HI R25, RZ, 0xa, R24 ;  /* 0x0000000aff197819 */ /* 0x000fe40000011618 */
[----:B------:R-:W-:-:S02]  /*07f0*/  LOP3.LUT R6, R6, 0xffff, RZ, 0xc0, !PT ;  /* 0x0000ffff06067812 */ /* 0x000fc400078ec0ff */
[----:B------:R-:W-:Y:S02]  /*0800*/  LOP3.LUT R24, R23, 0xffff, RZ, 0xc0, !PT ;  /* 0x0000ffff17187812 */ /* 0x000fe400078ec0ff */
[----:B------:R-:W-:Y:S02]  /*0810*/  LOP3.LUT R14, R14, 0xffff, RZ, 0xc0, !PT ;  /* 0x0000ffff0e0e7812 */ /* 0x000fe400078ec0ff */
[----:B------:R-:W-:Y:S02]  /*0820*/  PRMT R23, R6, R27, 0x38 ;  /* 0x0000003806177416 */ /* 0x000fe4000000001b */
[----:B------:R-:W-:Y:S02]  /*0830*/  LOP3.LUT R26, R25, 0xffff, RZ, 0xc0, !PT ;  /* 0x0000ffff191a7812 */ /* 0x000fe400078ec0ff */
[----:B------:R-:W-:Y:S02]  /*0840*/  PRMT R27, R24, R31, 0x38 ;  /* 0x00000038181b7416 */ /* 0x000fe4000000001f */
[----:B------:R-:W-:-:S02]  /*0850*/  PRMT R25, R14, R29, 0x38 ;  /* 0x000000380e197416 */ /* 0x000fc4000000001d */
[----:B------:R-:W-:Y:S02]  /*0860*/  LOP3.LUT R24, R4, 0xfe, RZ, 0xc0, !PT ;  /* 0x000000fe04187812 */ /* 0x000fe400078ec0ff */
[--C-:B------:R-:W-:Y:S02]  /*0870*/  PRMT R4, R13, 0x5410, R16.reuse ;  /* 0x000054100d047816 */ /* 0x100fe40000000010 */
[--C-:B------:R-:W-:Y:S02]  /*0880*/  PRMT R13, R23, 0x5410, R16.reuse ;  /* 0x00005410170d7816 */ /* 0x100fe40000000010 */
[--C-:B------:R-:W-:Y:S02]  /*0890*/  PRMT R6, R21, 0x5410, R16.reuse ;  /* 0x0000541015067816 */ /* 0x100fe40000000010 */
[----:B------:R-:W-:Y:S02]  /*08a0*/  LOP3.LUT R23, R22, 0x100, RZ, 0xfc, !PT ;  /* 0x0000010016177812 */ /* 0x000fe400078efcff */
[----:B------:R-:W-:-:S02]  /*08b0*/  PRMT R14, R25, 0x5410, R16 ;  /* 0x00005410190e7816 */ /* 0x000fc40000000010 */
[----:B------:R-:W-:Y:S02]  /*08c0*/  LOP3.LUT R21, R22, 0x120, RZ, 0xfc, !PT ;  /* 0x0000012016157812 */ /* 0x000fe400078efcff */
[----:B------:R-:W-:Y:S02]  /*08d0*/  PRMT R29, R26, R33, 0x38 ;  /* 0x000000381a1d7416 */ /* 0x000fe40000000021 */
[----:B------:R-:W-:Y:S02]  /*08e0*/  LOP3.LUT R31, R5, 0xfe, RZ, 0xc0, !PT ;  /* 0x000000fe051f7812 */ /* 0x000fe400078ec0ff */
[----:B------:R-:W-:Y:S02]  /*08f0*/  LEA.HI R7, R24, R7, RZ, 0x1f ;  /* 0x0000000718077211 */ /* 0x000fe400078ff8ff */
[----:B------:R-:W-:Y:S02]  /*0900*/  LOP3.LUT R25, R22, 0x140, RZ, 0xfc, !PT ;  /* 0x0000014016197812 */ /* 0x000fe400078efcff */
[----:B------:R-:W-:-:S02]  /*0910*/  PRMT R5, R15, 0x5410, R16 ;  /* 0x000054100f057816 */ /* 0x000fc40000000010 */
[----:B------:R-:W-:Y:S02]  /*0920*/  LOP3.LUT R24, R19, 0xbe, RZ, 0xc0, !PT ;  /* 0x000000be13187812 */ /* 0x000fe400078ec0ff */
[----:B------:R-:W-:Y:S02]  /*0930*/  LOP3.LUT R26, R22, 0x160, RZ, 0xfc, !PT ;  /* 0x00000160161a7812 */ /* 0x000fe400078efcff */
[--C-:B------:R-:W-:Y:S02]  /*0940*/  PRMT R15, R27, 0x5410, R16.reuse ;  /* 0x000054101b0f7816 */ /* 0x100fe40000000010 */
[----:B------:R-:W-:Y:S02]  /*0950*/  LOP3.LUT R19, R23, 0xffff, RZ, 0xc0, !PT ;  /* 0x0000ffff17137812 */ /* 0x000fe400078ec0ff */
[----:B------:R-:W-:Y:S02]  /*0960*/  LOP3.LUT R27, R21, 0xffff, RZ, 0xc0, !PT ;  /* 0x0000ffff151b7812 */ /* 0x000fe400078ec0ff */
[----:B------:R-:W-:-:S02]  /*0970*/  PRMT R16, R29, 0x5410, R16 ;  /* 0x000054101d107816 */ /* 0x000fc40000000010 */
[----:B------:R-:W-:Y:S01]  /*0980*/  LOP3.LUT R28, R25, 0xffff, RZ, 0xc0, !PT ;  /* 0x0000ffff191c7812 */ /* 0x000fe200078ec0ff */
[----:B------:R-:W-:Y:S01]  /*0990*/  IMAD R27, R27, 0x124a, RZ ;  /* 0x0000124a1b1b7824 */ /* 0x000fe200078e02ff */
[----:B------:R-:W-:Y:S02]  /*09a0*/  LOP3.LUT R29, R26, 0xffff, RZ, 0xc0, !PT ;  /* 0x0000ffff1a1d7812 */ /* 0x000fe400078ec0ff */
[----:B------:R-:W-:Y:S01]  /*09b0*/  LEA.HI R9, R24, R9, RZ, 0x1f ;  /* 0x0000000918097211 */ /* 0x000fe200078ff8ff */
[----:B------:R-:W-:Y:S01]  /*09c0*/  IMAD R24, R19, 0x124a, RZ ;  /* 0x0000124a13187824 */ /* 0x000fe200078e02ff */
[----:B------:R-:W-:Y:S01]  /*09d0*/  LOP3.LUT R19, R18, 0xbe, RZ, 0xc0, !PT ;  /* 0x000000be12137812 */ /* 0x000fe200078ec0ff */
[----:B------:R-:W-:Y:S01]  /*09e0*/  IMAD R28, R28, 0x124a, RZ ;  /* 0x0000124a1c1c7824 */ /* 0x000fe200078e02ff */
[----:B------:R-:W-:Y:S01]  /*09f0*/  LEA.HI R8, R31, R8, RZ, 0x1f ;  /* 0x000000081f087211 */ /* 0x000fe200078ff8ff */
[----:B------:R-:W-:Y:S01]  /*0a00*/  IMAD R29, R29, 0x124a, RZ ;  /* 0x0000124a1d1d7824 */ /* 0x000fe200078e02ff */
[----:B------:R-:W-:-:S02]  /*0a10*/  LEA.HI R10, R19, R10, RZ, 0x1f ;  /* 0x0000000a130a7211 */ /* 0x000fc400078ff8ff */
[----:B------:R-:W-:Y:S02]  /*0a20*/  SHF.R.U32.HI R18, RZ, 0x10, R24 ;  /* 0x00000010ff127819 */ /* 0x000fe40000011618 */
[----:B------:R-:W-:Y:S02]  /*0a30*/  SHF.R.U32.HI R19, RZ, 0x10, R27 ;  /* 0x00000010ff137819 */ /* 0x000fe4000001161b */
[----:B------:R-:W-:Y:S02]  /*0a40*/  SHF.R.U32.HI R24, RZ, 0x10, R28 ;  /* 0x00000010ff187819 */ /* 0x000fe4000001161c */
[----:B------:R-:W-:Y:S02]  /*0a50*/  SHF.R.U32.HI R27, RZ, 0x10, R29 ;  /* 0x00000010ff1b7819 */ /* 0x000fe4000001161d */
[----:B------:R-:W-:Y:S02]  /*0a60*/  PRMT R28, R18, 0x9910, RZ ;  /* 0x00009910121c7816 */ /* 0x000fe400000000ff */
[----:B------:R-:W-:-:S02]  /*0a70*/  PRMT R19, R19, 0x9910, RZ ;  /* 0x0000991013137816 */ /* 0x000fc400000000ff */
[----:B------:R-:W-:Y:S01]  /*0a80*/  LOP3.LUT R18, R17, 0xfe, RZ, 0xc0, !PT ;  /* 0x000000fe11127812 */ /* 0x000fe200078ec0ff */
[----:B------:R-:W-:Y:S01]  /*0a90*/  IMAD.MOV.U32 R17, RZ, RZ, R28 ;  /* 0x000000ffff117224 */ /* 0x000fe200078e001c */
[----:B------:R-:W-:Y:S02]  /*0aa0*/  PRMT R24, R24, 0x9910, RZ ;  /* 0x0000991018187816 */ /* 0x000fe400000000ff */
[----:B------:R-:W-:Y:S01]  /*0ab0*/  PRMT R27, R27, 0x9910, RZ ;  /* 0x000099101b1b7816 */ /* 0x000fe200000000ff */
[----:B------:R-:W-:Y:S01]  /*0ac0*/  IMAD R17, R17, 0xe, RZ ;  /* 0x0000000e11117824 */ /* 0x000fe200078e02ff */
[----:B------:R-:W-:Y:S01]  /*0ad0*/  LEA.HI R11, R18, R11, RZ, 0x1f ;  /* 0x0000000b120b7211 */ /* 0x000fe200078ff8ff */
[----:B------:R-:W-:Y:S01]  /*0ae0*/  IMAD.MOV.U32 R18, RZ, RZ, R19 ;  /* 0x000000ffff127224 */ /* 0x000fe200078e0013 */
[----:B------:R-:W-:Y:S01]  /*0af0*/  LOP3.LUT R29, R22, 0x1a0, RZ, 0xfc, !PT ;  /* 0x000001a0161d7812 */ /* 0x000fe200078efcff */
[----:B------:R-:W-:Y:S01]  /*0b00*/  IMAD.MOV.U32 R19, RZ, RZ, R24 ;  /* 0x000000ffff137224 */ /* 0x000fe200078e0018 */
[----:B------:R-:W-:Y:S01]  /*0b10*/  SHF.R.U32.HI R7, RZ, 0x2, R7 ;  /* 0x00000002ff077819 */ /* 0x000fe20000011607 */
[----:B------:R-:W-:Y:S01]  /*0b20*/  IMAD.MOV.U32 R24, RZ, RZ, R27 ;  /* 0x000000ffff187224 */ /* 0x000fe200078e001b */
[----:B------:R-:W-:Y:S01]  /*0b30*/  LOP3.LUT R27, R20, 0xfe, RZ, 0xc0, !PT ;  /* 0x000000fe141b7812 */ /* 0x000fe200078ec0ff */
[----:B------:R-:W-:Y:S01]  /*0b40*/  IMAD R18, R18, 0xe, RZ ;  /* 0x0000000e12127824 */ /* 0x000fe200078e02ff */
[----:B------:R-:W-:Y:S01]  /*0b50*/  LOP3.LUT R30, R29, 0xffff, RZ, 0xc0, !PT ;  /* 0x0000ffff1d1e7812 */ /* 0x000fe200078ec0ff */
[----:B------:R-:W-:Y:S01]  /*0b60*/  IMAD R20, R24, 0xe, RZ ;  /* 0x0000000e18147824 */ /* 0x000fe200078e02ff */
[----:B------:R-:W-:Y:S01]  /*0b70*/  LEA.HI R12, R27, R12, RZ, 0x1f ;  /* 0x0000000c1b0c7211 */ /* 0x000fe200078ff8ff */
[----:B------:R-:W-:Y:S01]  /*0b80*/  IMAD R19, R19, 0xe, RZ ;  /* 0x0000000e13137824 */ /* 0x000fe200078e02ff */
[----:B------:R-:W-:Y:S01]  /*0b90*/  SHF.R.U32.HI R8, RZ, 0x2, R8 ;  /* 0x00000002ff087819 */ /* 0x000fe20000011608 */
[----:B------:R-:W-:Y:S01]  /*0ba0*/  IMAD.MOV R17, RZ, RZ, -R17 ;  /* 0x000000ffff117224 */ /* 0x000fe200078e0a11 */
[----:B------:R-:W-:Y:S01]  /*0bb0*/  SHF.R.U32.HI R12, RZ, 0x2, R12 ;  /* 0x00000002ff0c7819 */ /* 0x000fe2000001160c */
[----:B------:R-:W-:-:S02]  /*0bc0*/  IMAD.MOV R24, RZ, RZ, -R18 ;  /* 0x000000ffff187224 */ /* 0x000fc400078e0a12 */
[----:B------:R-:W-:Y:S01]  /*0bd0*/  IMAD.MOV R27, RZ, RZ, -R20 ;  /* 0x000000ffff1b7224 */ /* 0x000fe200078e0a14 */
[----:B------:R-:W-:Y:S01]  /*0be0*/  PRMT R18, R17, 0x7710, RZ ;  /* 0x0000771011127816 */ /* 0x000fe200000000ff */
[----:B------:R-:W-:Y:S01]  /*0bf0*/  IMAD.MOV R19, RZ, RZ, -R19 ;  /* 0x000000ffff137224 */ /* 0x000fe200078e0a13 */
[----:B------:R-:W-:Y:S01]  /*0c00*/  PRMT R20, R24, 0x7710, RZ ;  /* 0x0000771018147816 */ /* 0x000fe200000000ff */
[----:B------:R-:W-:Y:S01]  /*0c10*/  IMAD R30, R30, 0x124a, RZ ;  /* 0x0000124a1e1e7824 */ /* 0x000fe200078e02ff */
[----:B------:R-:W-:Y:S01]  /*0c20*/  PRMT R27, R27, 0x7710, RZ ;  /* 0x000077101b1b7816 */ /* 0x000fe200000000ff */
[----:B------:R-:W-:Y:S01]  /*0c30*/  IMAD.IADD R23, R23, 0x1, R18 ;  /* 0x0000000117177824 */ /* 0x000fe200078e0212 */
[----:B------:R-:W-:Y:S01]  /*0c40*/  PRMT R24, R19, 0x7710, RZ ;  /* 0x0000771013187816 */ /* 0x000fe200000000ff */
[----:B------:R-:W-:Y:S01]  /*0c50*/  IMAD.IADD R19, R21, 0x1, R20 ;  /* 0x0000000115137824 */ /* 0x000fe200078e0214 */
[----:B------:R-:W-:Y:S01]  /*0c60*/  PRMT R20, R22, 0x9910, RZ ;  /* 0x0000991016147816 */ /* 0x000fe200000000ff */
[----:B------:R-:W-:Y:S01]  /*0c70*/  IMAD.IADD R18, R26, 0x1, R27 ;  /* 0x000000011a127824 */ /* 0x000fe200078e021b */
[C---:B------:R-:W-:Y:S01]  /*0c80*/  LOP3.LUT R27, R22.reuse, 0x180, RZ, 0xfc, !PT ;  /* 0x00000180161b7812 */ /* 0x040fe200078efcff */
[----:B------:R-:W-:Y:S01]  /*0c90*/  IMAD.IADD R17, R25, 0x1, R24 ;  /* 0x0000000119117824 */ /* 0x000fe200078e0218 */
[----:B------:R-:W-:Y:S01]  /*0ca0*/  LOP3.LUT R25, R22, 0x20, RZ, 0xfc, !PT ;  /* 0x0000002016197812 */ /* 0x000fe200078efcff */
[----:B------:R-:W-:Y:S01]  /*0cb0*/  IMAD R20, R20, 0x25, RZ ;  /* 0x0000002514147824 */ /* 0x000fe200078e02ff */
[----:B------:R-:W-:-:S02]  /*0cc0*/  LOP3.LUT R26, R22, 0x40, RZ, 0xfc, !PT ;  /* 0x00000040161a7812 */ /* 0x000fc400078efcff */
[----:B------:R-:W-:Y:S02]  /*0cd0*/  LOP3.LUT R28, R27, 0xffff, RZ, 0xc0, !PT ;  /* 0x0000ffff1b1c7812 */ /* 0x000fe400078ec0ff */
[----:B------:R-:W-:Y:S02]  /*0ce0*/  PRMT R21, R25, 0x9910, RZ ;  /* 0x0000991019157816 */ /* 0x000fe400000000ff */
[----:B------:R-:W-:Y:S01]  /*0cf0*/  PRMT R24, R26, 0x9910, RZ ;  /* 0x000099101a187816 */ /* 0x000fe200000000ff */
[----:B------:R-:W-:Y:S01]  /*0d00*/  IMAD R28, R28, 0x124a, RZ ;  /* 0x0000124a1c1c7824 */ /* 0x000fe200078e02ff */
[----:B------:R-:W-:Y:S01]  /*0d10*/  LOP3.LUT R20, R20, 0xffff, RZ, 0xc0, !PT ;  /* 0x0000ffff14147812 */ /* 0x000fe200078ec0ff */
[----:B------:R-:W-:Y:S01]  /*0d20*/  IMAD R21, R21, 0x25, RZ ;  /* 0x0000002515157824 */ /* 0x000fe200078e02ff */
[----:B------:R-:W-:Y:S01]  /*0d30*/  SHF.R.U32.HI R30, RZ, 0x10, R30 ;  /* 0x00000010ff1e7819 */ /* 0x000fe2000001161e */
[----:B------:R-:W-:Y:S01]  /*0d40*/  IMAD R24, R24, 0x93, RZ ;  /* 0x0000009318187824 */ /* 0x000fe200078e02ff */
[----:B------:R-:W-:-:S02]  /*0d50*/  SHF.R.U32.HI R28, RZ, 0x10, R28 ;  /* 0x00000010ff1c7819 */ /* 0x000fc4000001161c */
[----:B------:R-:W-:Y:S02]  /*0d60*/  LOP3.LUT R21, R21, 0xffff, RZ, 0xc0, !PT ;  /* 0x0000ffff15157812 */ /* 0x000fe400078ec0ff */
[----:B------:R-:W-:Y:S02]  /*0d70*/  LOP3.LUT R24, R24, 0xffff, RZ, 0xc0, !PT ;  /* 0x0000ffff18187812 */ /* 0x000fe400078ec0ff */
[----:B------:R-:W-:Y:S02]  /*0d80*/  SHF.R.U32.HI R20, RZ, 0x9, R20 ;  /* 0x00000009ff147819 */ /* 0x000fe40000011614 */
[----:B------:R-:W-:Y:S02]  /*0d90*/  PRMT R28, R28, 0x9910, RZ ;  /* 0x000099101c1c7816 */ /* 0x000fe400000000ff */
[----:B------:R-:W-:Y:S02]  /*0da0*/  SHF.R.U32.HI R21, RZ, 0x9, R21 ;  /* 0x00000009ff157819 */ /* 0x000fe40000011615 */
[----:B------:R-:W-:-:S02]  /*0db0*/  SHF.R.U32.HI R24, RZ, 0xb, R24 ;  /* 0x0000000bff187819 */ /* 0x000fc40000011618 */
[----:B------:R-:W-:Y:S02]  /*0dc0*/  PRMT R31, R30, 0x9910, RZ ;  /* 0x000099101e1f7816 */ /* 0x000fe400000000ff */
[----:B------:R-:W-:Y:S01]  /*0dd0*/  PRMT R32, R20, 0x9910, RZ ;  /* 0x0000991014207816 */ /* 0x000fe200000000ff */
[----:B------:R-:W-:Y:S01]  /*0de0*/  IMAD R20, R28, 0xe, RZ ;  /* 0x0000000e1c147824 */ /* 0x000fe200078e02ff */
[----:B------:R-:W-:Y:S01]  /*0df0*/  PRMT R21, R21, 0x9910, RZ ;  /* 0x0000991015157816 */ /* 0x000fe200000000ff */
[----:B------:R-:W-:Y:S01]  /*0e00*/  IMAD R28, R31, 0xe, RZ ;  /* 0x0000000e1f1c7824 */ /* 0x000fe200078e02ff */
[----:B------:R-:W-:Y:S01]  /*0e10*/  PRMT R30, R24, 0x9910, RZ ;  /* 0x00009910181e7816 */ /* 0x000fe200000000ff */
[----:B------:R-:W-:Y:S01]  /*0e20*/  IMAD.MOV R31, RZ, RZ, -R20 ;  /* 0x000000ffff1f7224 */ /* 0x000fe200078e0a14 */
[----:B------:R-:W-:Y:S01]  /*0e30*/  PRMT R18, R18, 0x9910, RZ ;  /* 0x0000991012127816 */ /* 0x000fe200000000ff */
[----:B------:R-:W-:Y:S02]  /*0e40*/  IMAD R20, R21, 0xe, RZ ;  /* 0x0000000e15147824 */ /* 0x000fe400078e02ff */
[----:B------:R-:W-:-:S02]  /*0e50*/  IMAD R21, R30, 0xe, RZ ;  /* 0x0000000e1e157824 */ /* 0x000fc400078e02ff */
[----:B------:R-:W-:Y:S02]  /*0e60*/  IMAD.MOV.U32 R24, RZ, RZ, R32 ;  /* 0x000000ffff187224 */ /* 0x000fe400078e0020 */
[----:B------:R-:W-:Y:S01]  /*0e70*/  IMAD.MOV R32, RZ, RZ, -R28 ;  /* 0x000000ffff207224 */ /* 0x000fe200078e0a1c */
[----:B------:R-:W-:Y:S01]  /*0e80*/  PRMT R28, R31, 0x7710, RZ ;  /* 0x000077101f1c7816 */ /* 0x000fe200000000ff */
[----:B------:R-:W-:Y:S02]  /*0e90*/  IMAD.MOV R31, RZ, RZ, -R21 ;  /* 0x000000ffff1f7224 */ /* 0x000fe400078e0a15 */
[----:B------:R-:W-:Y:S02]  /*0ea0*/  IMAD R24, R24, 0xe, RZ ;  /* 0x0000000e18187824 */ /* 0x000fe400078e02ff */
[----:B------:R-:W-:Y:S01]  /*0eb0*/  IMAD.IADD R21, R27, 0x1, R28 ;  /* 0x000000011b157824 */ /* 0x000fe200078e021c */
[----:B------:R-:W-:Y:S01]  /*0ec0*/  PRMT R27, R31, 0x7710, RZ ;  /* 0x000077101f1b7816 */ /* 0x000fe200000000ff */
[----:B------:R-:W-:Y:S01]  /*0ed0*/  IMAD.MOV R30, RZ, RZ, -R20 ;  /* 0x000000ffff1e7224 */ /* 0x000fe200078e0a14 */
[----:B------:R-:W-:Y:S01]  /*0ee0*/  PRMT R20, R32, 0x7710, RZ ;  /* 0x0000771020147816 */ /* 0x000fe200000000ff */
[----:B------:R-:W-:Y:S01]  /*0ef0*/  IMAD.MOV R31, RZ, RZ, -R24 ;  /* 0x000000ffff1f7224 */ /* 0x000fe200078e0a18 */
[----:B------:R-:W-:Y:S01]  /*0f00*/  PRMT R21, R21, 0x9910, RZ ;  /* 0x0000991015157816 */ /* 0x000fe200000000ff */
[----:B------:R-:W-:Y:S01]  /*0f10*/  IMAD.IADD R24, R26, 0x1, R27 ;  /* 0x000000011a187824 */ /* 0x000fe200078e021b */
[----:B------:R-:W-:Y:S01]  /*0f20*/  PRMT R28, R30, 0x7710, RZ ;  /* 0x000077101e1c7816 */ /* 0x000fe200000000ff */
[----:B------:R-:W-:Y:S01]  /*0f30*/  IMAD.IADD R20, R29, 0x1, R20 ;  /* 0x000000011d147824 */ /* 0x000fe200078e0214 */
[----:B------:R-:W-:-:S02]  /*0f40*/  PRMT R31, R31, 0x7710, RZ ;  /* 0x000077101f1f7816 */ /* 0x000fc400000000ff */
[C---:B------:R-:W-:Y:S01]  /*0f50*/  LOP3.LUT R30, R22.reuse, 0x60, RZ, 0xfc, !PT ;  /* 0x00000060161e7812 */ /* 0x040fe200078efcff */
[----:B------:R-:W-:Y:S01]  /*0f60*/  IMAD.IADD R25, R25, 0x1, R28 ;  /* 0x0000000119197824 */ /* 0x000fe200078e021c */
[C---:B------:R-:W-:Y:S01]  /*0f70*/  LOP3.LUT R27, R22.reuse, 0xff80, RZ, 0xfc, !PT ;  /* 0x0000ff80161b7812 */ /* 0x040fe200078efcff */
[C---:B------:R-:W-:Y:S01]  /*0f80*/  IMAD.IADD R28, R22.reuse, 0x1, R31 ;  /* 0x00000001161c7824 */ /* 0x040fe200078e021f */
[----:B------:R-:W-:Y:S02]  /*0f90*/  LOP3.LUT R29, R22, 0xffa0, RZ, 0xfc, !PT ;  /* 0x0000ffa0161d7812 */ /* 0x000fe400078efcff */
[----:B------:R-:W-:Y:S02]  /*0fa0*/  PRMT R36, R30, 0x9910, RZ ;  /* 0x000099101e247816 */ /* 0x000fe400000000ff */
[----:B------:R-:W-:Y:S02]  /*0fb0*/  LOP3.LUT R31, R27, 0x9e, RZ, 0xc0, !PT ;  /* 0x0000009e1b1f7812 */ /* 0x000fe400078ec0ff */
[----:B------:R-:W-:-:S02]  /*0fc0*/  LOP3.LUT R26, R22, 0xffc0, RZ, 0xfc, !PT ;  /* 0x0000ffc0161a7812 */ /* 0x000fc400078efcff */
[----:B------:R-:W-:Y:S02]  /*0fd0*/  LOP3.LUT R33, R29, 0xbe, RZ, 0xc0, !PT ;  /* 0x000000be1d217812 */ /* 0x000fe400078ec0ff */
[----:B------:R-:W-:Y:S01]  /*0fe0*/  SHF.R.U32.HI R32, RZ, 0x1, R31 ;  /* 0x00000001ff207819 */ /* 0x000fe2000001161f */
[----:B------:R-:W-:Y:S01]  /*0ff0*/  IMAD R31, R36, 0x93, RZ ;  /* 0x00000093241f7824 */ /* 0x000fe200078e02ff */
[----:B------:R-:W-:Y:S02]  /*1000*/  LOP3.LUT R34, R26, 0xde, RZ, 0xc0, !PT ;  /* 0x000000de1a227812 */ /* 0x000fe400078ec0ff */
[----:B------:R-:W-:Y:S02]  /*1010*/  LOP3.LUT R22, R22, 0xffe0, RZ, 0xfc, !PT ;  /* 0x0000ffe016167812 */ /* 0x000fe400078efcff */
[----:B------:R-:W-:Y:S02]  /*1020*/  SHF.R.U32.HI R33, RZ, 0x1, R33 ;  /* 0x00000001ff217819 */ /* 0x000fe40000011621 */
[----:B------:R-:W-:-:S02]  /*1030*/  PRMT R32, R32, 0x9910, RZ ;  /* 0x0000991020207816 */ /* 0x000fc400000000ff */
[----:B------:R-:W-:Y:S02]  /*1040*/  LOP3.LUT R31, R31, 0xffff, RZ, 0xc0, !PT ;  /* 0x0000ffff1f1f7812 */ /* 0x000fe400078ec0ff */
[----:B------:R-:W-:Y:S01]  /*1050*/  SHF.R.U32.HI R34, RZ, 0x1, R34 ;  /* 0x00000001ff227819 */ /* 0x000fe20000011622 */
[----:B------:R-:W-:Y:S01]  /*1060*/  IMAD R32, R32, 0x93, RZ ;  /* 0x0000009320207824 */ /* 0x000fe200078e02ff */
[----:B------:R-:W-:Y:S02]  /*1070*/  LOP3.LUT R35, R22, 0xfe, RZ, 0xc0, !PT ;  /* 0x000000fe16237812 */ /* 0x000fe400078ec0ff */
[----:B------:R-:W-:Y:S02]  /*1080*/  PRMT R33, R33, 0x9910, RZ ;  /* 0x0000991021217816 */ /* 0x000fe400000000ff */
[----:B------:R-:W-:Y:S02]  /*1090*/  SHF.R.U32.HI R31, RZ, 0xb, R31 ;  /* 0x0000000bff1f7819 */ /* 0x000fe4000001161f */
[----:B------:R-:W-:Y:S01]  /*10a0*/  PRMT R34, R34, 0x9910, RZ ;  /* 0x0000991022227816 */ /* 0x000fe200000000ff */
[----:B------:R-:W-:Y:S01]  /*10b0*/  IMAD R33, R33, 0x93, RZ ;  /* 0x0000009321217824 */ /* 0x000fe200078e02ff */
[----:B------:R-:W-:-:S02]  /*10c0*/  SHF.R.U32.HI R35, RZ, 0x1, R35 ;  /* 0x00000001ff237819 */ /* 0x000fc40000011623 */
[----:B------:R-:W-:Y:S01]  /*10d0*/  PRMT R36, R31, 0x9910, RZ ;  /* 0x000099101f247816 */ /* 0x000fe200000000ff */
[----:B------:R-:W-:Y:S01]  /*10e0*/  IMAD R34, R34, 0x93, RZ ;  /* 0x0000009322227824 */ /* 0x000fe200078e02ff */
[----:B------:R-:W-:Y:S02]  /*10f0*/  LOP3.LUT R31, R32, 0xffff, RZ, 0xc0, !PT ;  /* 0x0000ffff201f7812 */ /* 0x000fe400078ec0ff */
[----:B------:R-:W-:Y:S02]  /*1100*/  PRMT R35, R35, 0x9910, RZ ;  /* 0x0000991023237816 */ /* 0x000fe400000000ff */
[----:B------:R-:W-:Y:S02]  /*1110*/  LOP3.LUT R32, R33, 0xffff, RZ, 0xc0, !PT ;  /* 0x0000ffff21207812 */ /* 0x000fe400078ec0ff */
[----:B------:R-:W-:Y:S01]  /*1120*/  SHF.R.U32.HI R31, RZ, 0xa, R31 ;  /* 0x0000000aff1f7819 */ /* 0x000fe2000001161f */
[----:B------:R-:W-:Y:S01]  /*1130*/  IMAD R35, R35, 0x93, RZ ;  /* 0x0000009323237824 */ /* 0x000fe200078e02ff */
[----:B------:R-:W-:Y:S01]  /*1140*/  LOP3.LUT R33, R34, 0xffff, RZ, 0xc0, !PT ;  /* 0x0000ffff22217812 */ /* 0x000fe200078ec0ff */
[----:B------:R-:W-:Y:S01]  /*1150*/  IMAD.MOV.U32 R34, RZ, RZ, R36 ;  /* 0x000000ffff227224 */ /* 0x000fe200078e0024 */
[----:B------:R-:W-:-:S02]  /*1160*/  SHF.R.U32.HI R32, RZ, 0xa, R32 ;  /* 0x0000000aff207819 */ /* 0x000fc40000011620 */
[----:B------:R-:W-:Y:S01]  /*1170*/  PRMT R36, R31, 0x9910, RZ ;  /* 0x000099101f247816 */ /* 0x000fe200000000ff */
[----:B------:R-:W-:Y:S01]  /*1180*/  IMAD R31, R34, 0xe, RZ ;  /* 0x0000000e221f7824 */ /* 0x000fe200078e02ff */
[----:B------:R-:W-:Y:S02]  /*1190*/  SHF.R.U32.HI R33, RZ, 0xa, R33 ;  /* 0x0000000aff217819 */ /* 0x000fe40000011621 */
[----:B------:R-:W-:Y:S02]  /*11a0*/  LOP3.LUT R35, R35, 0xffff, RZ, 0xc0, !PT ;  /* 0x0000ffff23237812 */ /* 0x000fe400078ec0ff */
[----:B------:R-:W-:Y:S01]  /*11b0*/  PRMT R37, R32, 0x9910, RZ ;  /* 0x0000991020257816 */ /* 0x000fe200000000ff */
[----:B------:R-:W-:Y:S01]  /*11c0*/  IMAD.MOV.U32 R32, RZ, RZ, R36 ;  /* 0x000000ffff207224 */ /* 0x000fe200078e0024 */
[----:B------:R-:W-:Y:S02]  /*11d0*/  PRMT R38, R33, 0x9910, RZ ;  /* 0x0000991021267816 */ /* 0x000fe400000000ff */
[----:B------:R-:W-:Y:S01]  /*11e0*/  SHF.R.U32.HI R33, RZ, 0xa, R35 ;  /* 0x0000000aff217819 */ /* 0x000fe20000011623 */
[----:B------:R-:W-:Y:S01]  /*11f0*/  IMAD.MOV.U32 R34, RZ, RZ, R37 ;  /* 0x000000ffff227224 */ /* 0x000fe200078e0025 */
[----:B------:R-:W-:Y:S01]  /*1200*/  LOP3.LUT R25, R25, 0xff, RZ, 0xc0, !PT ;  /* 0x000000ff19197812 */ /* 0x000fe200078ec0ff */
[----:B------:R-:W-:Y:S01]  /*1210*/  IMAD.MOV R35, RZ, RZ, -R31 ;  /* 0x000000ffff237224 */ /* 0x000fe200078e0a1f */
[----:B------:R-:W-:Y:S01]  /*1220*/  PRMT R37, R33, 0x9910, RZ ;  /* 0x0000991021257816 */ /* 0x000fe200000000ff */
[----:B------:R-:W-:-:S02]  /*1230*/  IMAD R31, R32, 0xe, RZ ;  /* 0x0000000e201f7824 */ /* 0x000fc400078e02ff */
[----:B------:R-:W-:Y:S01]  /*1240*/  IMAD.MOV.U32 R36, RZ, RZ, R38 ;  /* 0x000000ffff247224 */ /* 0x000fe200078e0026 */
[----:B------:R-:W-:Y:S01]  /*1250*/  PRMT R35, R35, 0x7710, RZ ;  /* 0x0000771023237816 */ /* 0x000fe200000000ff */
[----:B------:R-:W-:Y:S02]  /*1260*/  IMAD R32, R34, 0xe, RZ ;  /* 0x0000000e22207824 */ /* 0x000fe400078e02ff */
[----:B------:R-:W-:Y:S02]  /*1270*/  IMAD.MOV R34, RZ, RZ, -R31 ;  /* 0x000000ffff227224 */ /* 0x000fe400078e0a1f */
[----:B------:R-:W-:Y:S02]  /*1280*/  IMAD R33, R36, 0xe, RZ ;  /* 0x0000000e24217824 */ /* 0x000fe400078e02ff */
[----:B------:R-:W-:Y:S01]  /*1290*/  IMAD.MOV R36, RZ, RZ, -R32 ;  /* 0x000000ffff247224 */ /* 0x000fe200078e0a20 */
[----:B------:R-:W-:Y:S01]  /*12a0*/  PRMT R32, R34, 0x7710, RZ ;  /* 0x0000771022207816 */ /* 0x000fe200000000ff */
[----:B------:R-:W-:-:S02]  /*12b0*/  IMAD.MOV.U32 R31, RZ, RZ, R37 ;  /* 0x000000ffff1f7224 */ /* 0x000fc400078e0025 */
[----:B------:R-:W-:Y:S01]  /*12c0*/  IMAD.IADD R30, R30, 0x1, R35 ;  /* 0x000000011e1e7824 */ /* 0x000fe200078e0223 */
[----:B------:R-:W-:Y:S01]  /*12d0*/  PRMT R34, R36, 0x7710, RZ ;  /* 0x0000771024227816 */ /* 0x000fe200000000ff */
[----:B------:R-:W-:Y:S01]  /*12e0*/  IMAD.IADD R27, R27, 0x1, R32 ;  /* 0x000000011b1b7824 */ /* 0x000fe200078e0220 */
[----:B------:R-:W-:Y:S01]  /*12f0*/  PRMT R32, R23, 0x9910, RZ ;  /* 0x0000991017207816 */ /* 0x000fe200000000ff */
[----:B------:R-:W-:Y:S01]  /*1300*/  IMAD R31, R31, 0xe, RZ ;  /* 0x0000000e1f1f7824 */ /* 0x000fe200078e02ff */
[----:B------:R-:W-:Y:S01]  /*1310*/  LOP3.LUT R23, R28, 0xff, RZ, 0xc0, !PT ;  /* 0x000000ff1c177812 */ /* 0x000fe200078ec0ff */
[----:B------:R-:W-:Y:S01]  /*1320*/  IMAD.MOV R33, RZ, RZ, -R33 ;  /* 0x000000ffff217224 */ /* 0x000fe200078e0a21 */
[----:B------:R-:W-:Y:S01]  /*1330*/  LOP3.LUT R27, R27, 0xff, RZ, 0xc0, !PT ;  /* 0x000000ff1b1b7812 */ /* 0x000fe200078ec0ff */
[----:B------:R-:W-:Y:S01]  /*1340*/  IMAD.MOV.U32 R28, RZ, RZ, R32 ;  /* 0x000000ffff1c7224 */ /* 0x000fe200078e0020 */
[----:B------:R-:W-:Y:S01]  /*1350*/  PRMT R0, R0, 0x5410, R23 ;  /* 0x0000541000007816 */ /* 0x000fe20000000017 */
[----:B------:R-:W-:Y:S01]  /*1360*/  IMAD.MOV R31, RZ, RZ, -R31 ;  /* 0x000000ffff1f7224 */ /* 0x000fe200078e0a1f */
[----:B------:R-:W-:Y:S01]  /*1370*/  LOP3.LUT R23, R24, 0xff, RZ, 0xc0, !PT ;  /* 0x000000ff18177812 */ /* 0x000fe200078ec0ff */
[----:B------:R-:W-:Y:S01]  /*1380*/  IMAD R24, R28, 0x38, RZ ;  /* 0x000000381c187824 */ /* 0x000fe200078e02ff */
[----:B------:R-:W-:Y:S01]  /*1390*/  PRMT R33, R33, 0x7710, RZ ;  /* 0x0000771021217816 */ /* 0x000fe200000000ff */
[C---:B------:R-:W-:Y:S01]  /*13a0*/  IDP.2A.LO.U16.U8 R3, R0.reuse, R3, RZ ;  /* 0x0000000300037226 */ /* 0x040fe200000010ff */
[----:B------:R-:W-:Y:S01]  /*13b0*/  PRMT R0, R0, 0x5410, R25 ;  /* 0x0000541000007816 */ /* 0x000fe20000000019 */
[----:B------:R-:W-:Y:S01]  /*13c0*/  IMAD.IADD R29, R29, 0x1, R34 ;  /* 0x000000011d1d7824 */ /* 0x000fe200078e0222 */
[----:B------:R-:W-:Y:S01]  /*13d0*/  LOP3.LUT R24, R24, 0xffff, RZ, 0xc0, !PT ;  /* 0x0000ffff18187812 */ /* 0x000fe200078ec0ff */
[----:B------:R-:W-:Y:S01]  /*13e0*/  IMAD.IADD R26, R26, 0x1, R33 ;  /* 0x000000011a1a7824 */ /* 0x000fe200078e0221 */
[----:B------:R-:W-:Y:S01]  /*13f0*/  PRMT R31, R31, 0x7710, RZ ;  /* 0x000077101f1f7816 */ /* 0x000fe200000000ff */
[C---:B------:R-:W-:Y:S01]  /*1400*/  IDP.2A.LO.U16.U8 R4, R0.reuse, R4, RZ ;  /* 0x0000000400047226 */ /* 0x040fe200000010ff */
[----:B------:R-:W-:Y:S01]  /*1410*/  PRMT R0, R0, 0x5410, R23 ;  /* 0x0000541000007816 */ /* 0x000fe20000000017 */
[----:B------:R-:W-:Y:S01]  /*1420*/  IMAD R7, R7, 0xc40, R24 ;  /* 0x00000c4007077824 */ /* 0x000fe200078e0218 */
[----:B------:R-:W-:Y:S01]  /*1430*/  SHF.R.U32.HI R23, RZ, 0x2, R9 ;  /* 0x00000002ff177819 */ /* 0x000fe20000011609 */
[----:B------:R-:W-:Y:S01]  /*1440*/  IMAD.IADD R22, R22, 0x1, R31 ;  /* 0x0000000116167824 */ /* 0x000fe200078e021f */
[----:B------:R-:W-:Y:S01]  /*1450*/  SHF.R.U32.HI R24, RZ, 0x2, R10 ;  /* 0x00000002ff187819 */ /* 0x000fe2000001160a */
[----:B------:R-:W-:Y:S01]  /*1460*/  IDP.2A.LO.U16.U8 R5, R0, R5, RZ ;  /* 0x0000000500057226 */ /* 0x000fe200000010ff */
[----:B------:R-:W-:-:S02]  /*1470*/  PRMT R9, R19, 0x9910, RZ ;  /* 0x0000991013097816 */ /* 0x000fc400000000ff */
[----:B------:R-:W-:Y:S02]  /*1480*/  CS2R R32, SRZ ;  /* 0x0000000000207805 */ /* 0x000fe4000001ff00 */
[----:B------:R-:W-:Y:S01]  /*1490*/  PRMT R10, R17, 0x9910, RZ ;  /* 0x00009910110a7816 */ /* 0x000fe200000000ff */
[----:B------:R-:W-:Y:S01]  /*14a0*/  IMAD.MOV.U32 R34, RZ, RZ, RZ ;  /* 0x000000ffff227224 */ /* 0x000fe200078e00ff */
[----:B------:R-:W-:Y:S01]  /*14b0*/  SHF.R.U32.HI R17, RZ, 0x2, R11 ;  /* 0x00000002ff117819 */ /* 0x000fe2000001160b */
[----:B------:R-:W-:Y:S01]  /*14c0*/  IMAD.MOV.U32 R11, RZ, RZ, R18 ;  /* 0x000000ffff0b7224 */ /* 0x000fe200078e0012 */
[----:B------:R-:W-:Y:S01]  /*14d0*/  PRMT R19, R20, 0x9910, RZ ;  /* 0x0000991014137816 */ /* 0x000fe200000000ff */
[----:B------:R-:W-:Y:S01]  /*14e0*/  IMAD.MOV.U32 R18, RZ, RZ, R21 ;  /* 0x000000ffff127224 */ /* 0x000fe200078e0015 */
[----:B------:R-:W-:Y:S01]  /*14f0*/  LOP3.LUT R25, R30, 0xff, RZ, 0xc0, !PT ;  /* 0x000000ff1e197812 */ /* 0x000fe200078ec0ff */
[----:B------:R-:W-:Y:S01]  /*1500*/  IMAD R9, R9, 0x38, RZ ;  /* 0x0000003809097824 */ /* 0x000fe200078e02ff */
[----:B------:R-:W-:Y:S01]  /*1510*/  LOP3.LUT R29, R29, 0xff, RZ, 0xc0, !PT ;  /* 0x000000ff1d1d7812 */ /* 0x000fe200078ec0ff */
[----:B------:R-:W-:Y:S01]  /*1520*/  IMAD R10, R10, 0x38, RZ ;  /* 0x000000380a0a7824 */ /* 0x000fe200078e02ff */
[----:B------:R-:W-:Y:S01]  /*1530*/  PRMT R0, R0, 0x5410, R25 ;  /* 0x0000541000007816 */ /* 0x000fe20000000019 */
[----:B------:R-:W-:Y:S01]  /*1540*/  IMAD R11, R11, 0x38, RZ ;  /* 0x000000380b0b7824 */ /* 0x000fe200078e02ff */
[----:B------:R-:W-:Y:S01]  /*1550*/  LOP3.LUT R9, R9, 0xffff, RZ, 0xc0, !PT ;  /* 0x0000ffff09097812 */ /* 0x000fe200078ec0ff */
[----:B------:R-:W-:Y:S01]  /*1560*/  IMAD R18, R18, 0x38, RZ ;  /* 0x0000003812127824 */ /* 0x000fe200078e02ff */
[----:B------:R-:W-:Y:S01]  /*1570*/  LOP3.LUT R10, R10, 0xffff, RZ, 0xc0, !PT ;  /* 0x0000ffff0a0a7812 */ /* 0x000fe200078ec0ff */
[----:B------:R-:W-:Y:S01]  /*1580*/  IMAD R19, R19, 0x38, RZ ;  /* 0x0000003813137824 */ /* 0x000fe200078e02ff */
[----:B------:R-:W-:Y:S01]  /*1590*/  LOP3.LUT R11, R11, 0xffff, RZ, 0xc0, !PT ;  /* 0x0000ffff0b0b7812 */ /* 0x000fe200078ec0ff */
[----:B------:R-:W-:Y:S01]  /*15a0*/  IMAD R8, R8, 0xc40, R9 ;  /* 0x00000c4008087824 */ /* 0x000fe200078e0209 */
[----:B------:R-:W-:Y:S01]  /*15b0*/  LOP3.LUT R18, R18, 0xffff, RZ, 0xc0, !PT ;  /* 0x0000ffff12127812 */ /* 0x000fe200078ec0ff */
[----:B------:R-:W-:Y:S01]  /*15c0*/  IMAD R9, R23, 0xc40, R10 ;  /* 0x00000c4017097824 */ /* 0x000fe200078e020a */
[----:B------:R-:W-:Y:S01]  /*15d0*/  LOP3.LUT R21, R19, 0xffff, RZ, 0xc0, !PT ;  /* 0x0000ffff13157812 */ /* 0x000fe200078ec0ff */
[----:B------:R-:W-:Y:S01]  /*15e0*/  IDP.2A.LO.U16.U8 R6, R0, R6, RZ ;  /* 0x0000000600067226 */ /* 0x000fe200000010ff */
[----:B------:R-:W-:Y:S01]  /*15f0*/  LOP3.LUT R19, R22, 0xff, RZ, 0xc0, !PT ;  /* 0x000000ff16137812 */ /* 0x000fe200078ec0ff */
[----:B------:R-:W-:Y:S01]  /*1600*/  IMAD R10, R24, 0xc40, R11 ;  /* 0x00000c40180a7824 */ /* 0x000fe200078e020b */
[----:B------:R-:W-:Y:S01]  /*1610*/  PRMT R0, R0, 0x5410, R27 ;  /* 0x0000541000007816 */ /* 0x000fe2000000001b */
[----:B------:R-:W-:Y:S01]  /*1620*/  IMAD R11, R17, 0xc40, R18 ;  /* 0x00000c40110b7824 */ /* 0x000fe200078e0212 */
[----:B------:R-:W-:Y:S01]  /*1630*/  LOP3.LUT R17, R26, 0xff, RZ, 0xc0, !PT ;  /* 0x000000ff1a117812 */ /* 0x000fe200078ec0ff */
[----:B------:R-:W-:Y:S01]  /*1640*/  IMAD R12, R12, 0xc40, R21 ;  /* 0x00000c400c0c7824 */ /* 0x000fe200078e0215 */
[C---:B------:R-:W-:Y:S01]  /*1650*/  PRMT R29, R0.reuse, 0x5410, R29 ;  /* 0x00005410001d7816 */ /* 0x040fe2000000001d */
[C---:B------:R-:W-:Y:S01]  /*1660*/  IDP.2A.LO.U16.U8 R13, R0.reuse, R13, RZ ;  /* 0x0000000d000d7226 */ /* 0x040fe200000010ff */
[----:B------:R-:W-:-:S02]  /*1670*/  PRMT R19, R0, 0x5410, R19 ;  /* 0x0000541000137816 */ /* 0x000fc40000000013 */
[----:B------:R-:W-:Y:S02]  /*1680*/  CS2R R20, SRZ ;  /* 0x0000000000147805 */ /* 0x000fe4000001ff00 */
[----:B------:R-:W-:Y:S01]  /*1690*/  PRMT R18, R0, 0x5410, R17 ;  /* 0x0000541000127816 */ /* 0x000fe20000000011 */
[----:B------:R-:W-:Y:S01]  /*16a0*/  IDP.2A.LO.U16.U8 R14, R29, R14, RZ ;  /* 0x0000000e1d0e7226 */ /* 0x000fe200000010ff */
[----:B------:R-:W-:Y:S01]  /*16b0*/  CS2R R22, SRZ ;  /* 0x0000000000167805 */ /* 0x000fe2000001ff00 */
[----:B------:R-:W-:Y:S01]  /*16c0*/  IDP.2A.LO.U16.U8 R16, R19, R16, RZ ;  /* 0x0000001013107226 */ /* 0x000fe200000010ff */
[----:B------:R-:W-:Y:S01]  /*16d0*/  CS2R R24, SRZ ;  /* 0x0000000000187805 */ /* 0x000fe2000001ff00 */
[----:B------:R-:W-:Y:S01]  /*16e0*/  IDP.2A.LO.U16.U8 R15, R18, R15, RZ ;  /* 0x0000000f120f7226 */ /* 0x000fe200000010ff */
[----:B------:R-:W-:Y:S01]  /*16f0*/  CS2R R26, SRZ ;  /* 0x00000000001a7805 */ /* 0x000fe2000001ff00 */
[----:B------:R-:W-:Y:S01]  /*1700*/  IMAD.MOV.U32 R17, RZ, RZ, RZ ;  /* 0x000000ffff117224 */ /* 0x000fe200078e00ff */
[----:B------:R-:W-:Y:S01]  /*1710*/  CS2R R28, SRZ ;  /* 0x00000000001c7805 */ /* 0x000fe2000001ff00 */
[----:B------:R-:W-:Y:S01]  /*1720*/  IMAD.MOV.U32 R19, RZ, RZ, RZ ;  /* 0x000000ffff137224 */ /* 0x000fe200078e00ff */
[----:B------:R-:W-:Y:S01]  /*1730*/  CS2R R30, SRZ ;  /* 0x00000000001e7805 */ /* 0x000fe2000001ff00 */
[----:B--2---:R-:W-:-:S07]  /*1740*/  IMAD.MOV.U32 R0, RZ, RZ, RZ ;  /* 0x000000ffff007224 */ /* 0x004fce00078e00ff */
.L_x_1:
[----:B------:R-:W0:Y:S01]  /*1750*/  LDC.64 R36, c[0x0][0x380] ;  /* 0x0000e000ff247b82 */ /* 0x000e220000000a00 */
[----:B------:R-:W-:-:S04]  /*1760*/  IMAD R35, R17, 0x18800, R2 ;  /* 0x0001880011237824 */ /* 0x000fc800078e0202 */
[--C-:B------:R-:W-:Y:S02]  /*1770*/  IMAD.IADD R45, R3, 0x1, R35.reuse ;  /* 0x00000001032d7824 */ /* 0x100fe400078e0223 */
[--C-:B------:R-:W-:Y:S01]  /*1780*/  IMAD.IADD R39, R6, 0x1, R35.reuse ;  /* 0x0000000106277824 */ /* 0x100fe200078e0223 */
[----:B------:R-:W1:Y:S01]  /*1790*/  S2R R47, SR_TID.X ;  /* 0x00000000002f7919 */ /* 0x000e620000002100 */
[--C-:B------:R-:W-:Y:S02]  /*17a0*/  IMAD.IADD R41, R5, 0x1, R35.reuse ;  /* 0x0000000105297824 */ /* 0x100fe400078e0223 */
[--C-:B------:R-:W-:Y:S02]  /*17b0*/  IMAD.IADD R51, R14, 0x1, R35.reuse ;  /* 0x000000010e337824 */ /* 0x100fe400078e0223 */
[--C-:B------:R-:W-:Y:S02]  /*17c0*/  IMAD.IADD R49, R13, 0x1, R35.reuse ;  /* 0x000000010d317824 */ /* 0x100fe400078e0223 */
[----:B------:R-:W-:-:S02]  /*17d0*/  IMAD.IADD R43, R4, 0x1, R35 ;  /* 0x00000001042b7824 */ /* 0x000fc400078e0223 */
[----:B0-----:R-:W-:-:S04]  /*17e0*/  IMAD.WIDE.U32 R44, R45, 0x4, R36 ;  /* 0x000000042d2c7825 */ /* 0x001fc800078e0024 */
[--C-:B------:R-:W-:Y:S02]  /*17f0*/  IMAD.WIDE.U32 R38, R39, 0x4, R36.reuse ;  /* 0x0000000427267825 */ /* 0x100fe400078e0024 */
[----:B------:R-:W2:Y:S02]  /*1800*/  LDG.E.CONSTANT R44, desc[UR8][R44.64] ;  /* 0x000000082c2c7981 */ /* 0x000ea4000c1e9900 */
[----:B------:R-:W-:Y:S02]  /*1810*/  IMAD.WIDE.U32 R40, R41, 0x4, R36 ;  /* 0x0000000429287825 */ /* 0x000fe400078e0024 */
[----:B------:R0:W3:Y:S02]  /*1820*/  LDG.E.CONSTANT R48, desc[UR8][R38.64] ;  /* 0x0000000826307981 */ /* 0x0000e4000c1e9900 */
[----:B------:R-:W-:Y:S02]  /*1830*/  IMAD.IADD R55, R7, 0x1, R35 ;  /* 0x0000000107377824 */ /* 0x000fe400078e0223 */
[----:B------:R4:W5:Y:S01]  /*1840*/  LDG.E.CONSTANT R46, desc[UR8][R40.64] ;  /* 0x00000008282e7981 */ /* 0x000962000c1e9900 */
[----:B------:R-:W-:-:S04]  /*1850*/  IMAD.WIDE.U32 R42, R43, 0x4, R36 ;  /* 0x000000042b2a7825 */ /* 0x000fc800078e0024 */
[--C-:B0-----:R-:W-:Y:S01]  /*1860*/  IMAD.WIDE.U32 R38, R51, 0x4, R36.reuse ;  /* 0x0000000433267825 */ /* 0x101fe200078e0024 */
[----:B------:R-:W3:Y:S03]  /*1870*/  LDG.E.CONSTANT R18, desc[UR8][R42.64] ;  /* 0x000000082a127981 */ /* 0x000ee6000c1e9900 */
[----:B----4-:R-:W-:Y:S02]  /*1880*/  IMAD.WIDE.U32 R40, R49, 0x4, R36 ;  /* 0x0000000431287825 */ /* 0x010fe400078e0024 */
[----:B------:R0:W4:Y:S02]  /*1890*/  LDG.E.CONSTANT R49, desc[UR8][R38.64] ;  /* 0x0000000826317981 */ /* 0x000124000c1e9900 */
[--C-:B------:R-:W-:Y:S02]  /*18a0*/  IMAD.IADD R51, R16, 0x1, R35.reuse ;  /* 0x0000000110337824 */ /* 0x100fe400078e0223 */
[----:B------:R-:W-:Y:S01]  /*18b0*/  IMAD.IADD R53, R15, 0x1, R35 ;  /* 0x000000010f357824 */ /* 0x000fe200078e0223 */
[----:B------:R1:W4:Y:S01]  /*18c0*/  LDG.E.CONSTANT R45, desc[UR8][R40.64] ;  /* 0x00000008282d7981 */ /* 0x000322000c1e9900 */
[----:B0-----:R-:W-:-:S04]  /*18d0*/  IMAD.WIDE.U32 R38, R55, 0x4, R36 ;  /* 0x0000000437267825 */ /* 0x001fc800078e0024 */
[----:B------:R-:W-:Y:S02]  /*18e0*/  IMAD.IADD R55, R9, 0x1, R35 ;  /* 0x0000000109377824 */ /* 0x000fe400078e0223 */
[--C-:B------:R-:W-:Y:S01]  /*18f0*/  IMAD.WIDE.U32 R42, R53, 0x4, R36.reuse ;  /* 0x00000004352a7825 */ /* 0x100fe200078e0024 */
[----:B------:R-:W0:Y:S03]  /*1900*/  S2UR UR5, SR_CgaCtaId ;  /* 0x00000000000579c3 */ /* 0x000e260000008800 */
[----:B-1----:R-:W-:Y:S02]  /*1910*/  IMAD.WIDE.U32 R40, R51, 0x4, R36 ;  /* 0x0000000433287825 */ /* 0x002fe400078e0024 */
[----:B------:R1:W4:Y:S02]  /*1920*/  LDG.E.CONSTANT R51, desc[UR8][R38.64] ;  /* 0x0000000826337981 */ /* 0x000324000c1e9900 */
[----:B------:R-:W-:-:S02]  /*1930*/  IMAD.IADD R53, R8, 0x1, R35 ;  /* 0x0000000108357824 */ /* 0x000fc400078e0223 */
[----:B------:R1:W4:Y:S01]  /*1940*/  LDG.E.CONSTANT R50, desc[UR8][R40.64] ;  /* 0x0000000828327981 */ /* 0x000322000c1e9900 */
[----:B------:R-:W-:Y:S01]  /*1950*/  IMAD.SHL.U32 R54, R47, 0x8, RZ ;  /* 0x000000082f367824 */ /* 0x000fe200078e00ff */
[----:B------:R-:W-:Y:S02]  /*1960*/  UMOV UR4, 0x400 ;  /* 0x0000040000047882 */ /* 0x000fe40000000000 */
[----:B------:R-:W4:Y:S01]  /*1970*/  LDG.E.CONSTANT R42, desc[UR8][R42.64] ;  /* 0x000000082a2a7981 */ /* 0x000f22000c1e9900 */
[----:B-1----:R-:W-:-:S04]  /*1980*/  IMAD.WIDE.U32 R38, R55, 0x4, R36 ;  /* 0x0000000437267825 */ /* 0x002fc800078e0024 */
[----:B------:R-:W-:Y:S02]  /*1990*/  IMAD.WIDE.U32 R40, R53, 0x4, R36 ;  /* 0x0000000435287825 */ /* 0x000fe400078e0024 */
[----:B------:R1:W4:Y:S02]  /*19a0*/  LDG.E.CONSTANT R53, desc[UR8][R38.64] ;  /* 0x0000000826357981 */ /* 0x000324000c1e9900 */
[----:B------:R-:W-:Y:S01]  /*19b0*/  IMAD.IADD R55, R10, 0x1, R35 ;  /* 0x000000010a377824 */ /* 0x000fe200078e0223 */
[----:B------:R-:W-:Y:S01]  /*19c0*/  LOP3.LUT R54, R54, 0x700, RZ, 0xc0, !PT ;  /* 0x0000070036367812 */ /* 0x000fe200078ec0ff */
[----:B------:R0:W4:Y:S01]  /*19d0*/  LDG.E.CONSTANT R52, desc[UR8][R40.64] ;  /* 0x0000000828347981 */ /* 0x000122000c1e9900 */
[----:B-1----:R-:W1:Y:S02]  /*19e0*/  LDC.64 R38, c[0x0][0x388] ;  /* 0x0000e200ff267b82 */ /* 0x002e640000000a00 */
[----:B------:R-:W-:Y:S01]  /*19f0*/  LOP3.LUT R54, R54, 0x1f, R47, 0xf8, !PT ;  /* 0x0000001f36367812 */ /* 0x000fe200078ef82f */
[----:B0-----:R-:W-:-:S04]  /*1a00*/  IMAD.WIDE.U32 R40, R55, 0x4, R36 ;  /* 0x0000000437287825 */ /* 0x001fc800078e0024 */
[--C-:B------:R-:W-:Y:S01]  /*1a10*/  IMAD.IADD R55, R11, 0x1, R35.reuse ;  /* 0x000000010b377824 */ /* 0x100fe200078e0223 */
[----:B------:R0:W4:Y:S01]  /*1a20*/  LDG.E.CONSTANT R43, desc[UR8][R40.64] ;  /* 0x00000008282b7981 */ /* 0x000122000c1e9900 */
[----:B------:R-:W-:Y:S01]  /*1a30*/  IMAD.IADD R35, R12, 0x1, R35 ;  /* 0x000000010c237824 */ /* 0x000fe200078e0223 */
[----:B------:R-:W-:Y:S01]  /*1a40*/  ULEA UR6, UR5, UR4, 0x18 ;  /* 0x0000000405067291 */ /* 0x000fe2000f8ec0ff */
[----:B0-----:R-:W-:-:S04]  /*1a50*/  IMAD.WIDE.U32 R40, R55, 0x4, R36 ;  /* 0x0000000437287825 */ /* 0x001fc800078e0024 */
[----:B------:R-:W-:Y:S02]  /*1a60*/  IMAD.WIDE.U32 R36, R35, 0x4, R36 ;  /* 0x0000000423247825 */ /* 0x000fe400078e0024 */
[----:B------:R-:W4:Y:S02]  /*1a70*/  LDG.E.CONSTANT R40, desc[UR8][R40.64] ;  /* 0x0000000828287981 */ /* 0x000f24000c1e9900 */
[----:B------:R-:W-:Y:S02]  /*1a80*/  IMAD R35, R17, 0x20, R54 ;  /* 0x0000002011237824 */ /* 0x000fe400078e0236 */
[----:B------:R0:W4:Y:S02]  /*1a90*/  LDG.E.CONSTANT R36, desc[UR8][R36.64] ;  /* 0x0000000824247981 */ /* 0x000124000c1e9900 */
[----:B-1----:R-:W-:Y:S01]  /*1aa0*/  IMAD.WIDE.U32 R38, R35, 0x4, R38 ;  /* 0x0000000423267825 */ /* 0x002fe200078e0026 */
[----:B------:R-:W-:Y:S01]  /*1ab0*/  LEA R35, R47, UR6, 0x2 ;  /* 0x000000062f237c11 */ /* 0x000fe2000f8e10ff */
[----:B------:R-:W-:Y:S06]  /*1ac0*/  BAR.SYNC.DEFER_BLOCKING 0x0 ;  /* 0x0000000000007b1d */ /* 0x000fec0000010000 */
[----:B------:R-:W4:Y:S04]  /*1ad0*/  LDG.E.CONSTANT R54, desc[UR8][R38.64] ;  /* 0x0000000826367981 */ /* 0x000f28000c1e9900 */
[----:B------:R-:W4:Y:S04]  /*1ae0*/  LDG.E.CONSTANT R68, desc[UR8][R38.64+0x2000] ;  /* 0x0020000826447981 */ /* 0x000f28000c1e9900 */
[----:B------:R-:W4:Y:S04]  /*1af0*/  LDG.E.CONSTANT R70, desc[UR8][R38.64+0x4000] ;  /* 0x0040000826467981 */ /* 0x000f28000c1e9900 */
[----:B------:R-:W4:Y:S04]  /*1b00*/  LDG.E.CONSTANT R72, desc[UR8][R38.64+0x6000] ;  /* 0x0060000826487981 */ /* 0x000f28000c1e9900 */
[----:B------:R-:W4:Y:S04]  /*1b10*/  LDG.E.CONSTANT R74, desc[UR8][R38.64+0x8000] ;  /* 0x00800008264a7981 */ /* 0x000f28000c1e9900 */
[----:B------:R-:W4:Y:S04]  /*1b20*/  LDG.E.CONSTANT R76, desc[UR8][R38.64+0xa000] ;  /* 0x00a00008264c7981 */ /* 0x000f28000c1e9900 */
[----:B------:R-:W4:Y:S04]  /*1b30*/  LDG.E.CONSTANT R41, desc[UR8][R38.64+0xc000] ;  /* 0x00c0000826297981 */ /* 0x000f28000c1e9900 */
[----:B--2---:R1:W-:Y:S04]  /*1b40*/  STS [R35], R44 ;  /* 0x0000002c23007388 */ /* 0x0043e80000000800 */
[----:B-1----:R-:W2:Y:S01]  /*1b50*/  LDG.E.CONSTANT R44, desc[UR8][R38.64+0xe000] ;  /* 0x00e00008262c7981 */ /* 0x002ea2000c1e9900 */
[----:B------:R-:W-:-:S04]  /*1b60*/  UIADD3 UR4, UPT, UPT, UR4, 0x3800, URZ ;  /* 0x0000380004047890 */ /* 0x000fc8000fffe0ff */
[----:B------:R-:W-:Y:S01]  /*1b70*/  ULEA UR4, UR5, UR4, 0x18 ;  /* 0x0000000405047291 */ /* 0x000fe2000f8ec0ff */
[----:B---3--:R1:W-:Y:S05]  /*1b80*/  STS [R35+0x400], R18 ;  /* 0x0004001223007388 */ /* 0x0083ea0000000800 */
[C---:B0-----:R-:W-:Y:S01]  /*1b90*/  LEA R37, R47.reuse, UR4, 0x2 ;  /* 0x000000042f257c11 */ /* 0x041fe2000f8e10ff */
[----:B-----5:R-:W-:Y:S04]  /*1ba0*/  STS [R35+0x800], R46 ;  /* 0x0008002e23007388 */ /* 0x020fe80000000800 */
[----:B------:R-:W-:Y:S01]  /*1bb0*/  STS [R35+0xc00], R48 ;  /* 0x000c003023007388 */ /* 0x000fe20000000800 */
[----:B-1----:R-:W-:-:S03]  /*1bc0*/  IMAD.SHL.U32 R18, R47, 0x10000000, RZ ;  /* 0x100000002f127824 */ /* 0x002fc600078e00ff */
[----:B----4-:R-:W-:Y:S04]  /*1bd0*/  STS [R35+0x1000], R45 ;  /* 0x0010002d23007388 */ /* 0x010fe80000000800 */
[----:B------:R-:W-:Y:S01]  /*1be0*/  STS [R35+0x1400], R49 ;  /* 0x0014003123007388 */ /* 0x000fe20000000800 */
[----:B------:R-:W-:-:S03]  /*1bf0*/  SHF.R.S32.HI R18, RZ, 0x1f, R18 ;  /* 0x0000001fff127819 */ /* 0x000fc60000011412 */
[----:B------:R-:W-:Y:S04]  /*1c00*/  STS [R35+0x2000], R51 ;  /* 0x0020003323007388 */ /* 0x000fe80000000800 */
[----:B------:R-:W-:Y:S04]  /*1c10*/  STS [R35+0x1c00], R50 ;  /* 0x001c003223007388 */ /* 0x000fe80000000800 */
[----:B------:R-:W-:Y:S04]  /*1c20*/  STS [R35+0x1800], R42 ;  /* 0x0018002a23007388 */ /* 0x000fe80000000800 */
[----:B------:R-:W-:Y:S04]  /*1c30*/  STS [R35+0x2800], R53 ;  /* 0x0028003523007388 */ /* 0x000fe80000000800 */
[----:B------:R-:W-:Y:S01]  /*1c40*/  STS [R35+0x2400], R52 ;  /* 0x0024003423007388 */ /* 0x000fe20000000800 */
[----:B------:R-:W-:-:S03]  /*1c50*/  LOP3.LUT R18, R18, 0x38, RZ, 0xc0, !PT ;  /* 0x0000003812127812 */ /* 0x000fc600078ec0ff */
[----:B------:R-:W-:Y:S01]  /*1c60*/  STS [R35+0x2c00], R43 ;  /* 0x002c002b23007388 */ /* 0x000fe20000000800 */
[----:B------:R-:W-:-:S03]  /*1c70*/  LOP3.LUT R18, R18, 0x7, R47, 0xf8, !PT ;  /* 0x0000000712127812 */ /* 0x000fc600078ef82f */
[----:B------:R-:W-:Y:S04]  /*1c80*/  STS [R35+0x3000], R40 ;  /* 0x0030002823007388 */ /* 0x000fe80000000800 */
[----:B------:R0:W-:Y:S04]  /*1c90*/  STS [R35+0x3400], R36 ;  /* 0x0034002423007388 */ /* 0x0001e80000000800 */
[----:B------:R1:W-:Y:S04]  /*1ca0*/  STS [R37], R54 ;  /* 0x0000003625007388 */ /* 0x0003e80000000800 */
[----:B------:R1:W-:Y:S04]  /*1cb0*/  STS [R37+0x400], R68 ;  /* 0x0004004425007388 */ /* 0x0003e80000000800 */
[----:B------:R1:W-:Y:S04]  /*1cc0*/  STS [R37+0x800], R70 ;  /* 0x0008004625007388 */ /* 0x0003e80000000800 */
[----:B------:R1:W-:Y:S04]  /*1cd0*/  STS [R37+0xc00], R72 ;  /* 0x000c004825007388 */ /* 0x0003e80000000800 */
[----:B------:R1:W-:Y:S04]  /*1ce0*/  STS [R37+0x1000], R74 ;  /* 0x0010004a25007388 */ /* 0x0003e80000000800 */
[----:B------:R1:W-:Y:S04]  /*1cf0*/  STS [R37+0x1400], R76 ;  /* 0x0014004c25007388 */ /* 0x0003e80000000800 */
[----:B------:R1:W-:Y:S01]  /*1d00*/  STS [R37+0x1800], R41 ;  /* 0x0018002925007388 */ /* 0x0003e20000000800 */
[----:B------:R-:W-:Y:S01]  /*1d10*/  VIADD R17, R17, 0x1 ;  /* 0x0000000111117836 */ /* 0x000fe20000000000 */
[----:B------:R-:W-:-:S02]  /*1d20*/  LEA R18, R18, UR6, 0x2 ;  /* 0x0000000612127c11 */ /* 0x000fc4000f8e10ff */
[----:B0-----:R-:W-:Y:S02]  /*1d30*/  SHF.R.U32.HI R35, RZ, 0x4, R47 ;  /* 0x00000004ff237819 */ /* 0x001fe4000001162f */
[----:B------:R-:W-:Y:S01]  /*1d40*/  ISETP.NE.AND P0, PT, R17, 0x8, PT ;  /* 0x000000081100780c */ /* 0x000fe20003f05270 */
[----:B------:R-:W-:Y:S01]  /*1d50*/  VIADD R18, R18, 0x1c0 ;  /* 0x000001c012127836 */ /* 0x000fe20000000000 */
[----:B------:R-:W-:Y:S01]  /*1d60*/  LEA R35, R35, UR4, 0x8 ;  /* 0x0000000423237c11 */ /* 0x000fe2000f8e40ff */
[----:B------:R-:W-:Y:S01]  /*1d70*/  UMOV UR4, 0x1000 ;  /* 0x0000100000047882 */ /* 0x000fe20000000000 */
[----:B--2---:R1:W-:Y:S01]  /*1d80*/  STS [R37+0x1c00], R44 ;  /* 0x001c002c25007388 */ /* 0x0043e20000000800 */
[----:B------:R-:W-:Y:S08]  /*1d90*/  BAR.SYNC.DEFER_BLOCKING 0x0 ;  /* 0x0000000000007b1d */ /* 0x000ff00000010000 */
.L_x_0:
[----:B------:R-:W-:Y:S04]  /*1da0*/  LDS R55, [R18+-0x1c0] ;  /* 0xfffe400012377984 */ /* 0x000fe80000000800 */
[----:B-1----:R-:W0:Y:S04]  /*1db0*/  LDS.64 R40, [R35+UR4+-0x1000] ;  /* 0xfff0000423287984 */ /* 0x002e280008000a00 */
[----:B------:R-:W1:Y:S04]  /*1dc0*/  LDS R54, [R18+-0x1a0] ;  /* 0xfffe600012367984 */ /* 0x000e680000000800 */
[----:B------:R-:W2:Y:S04]  /*1dd0*/  LDS R53, [R18+-0x180] ;  /* 0xfffe800012357984 */ /* 0x000ea80000000800 */
[----:B------:R-:W3:Y:S04]  /*1de0*/  LDS R52, [R18+-0x160] ;  /* 0xfffea00012347984 */ /* 0x000ee80000000800 */
[----:B------:R-:W4:Y:S04]  /*1df0*/  LDS R51, [R18+-0x140] ;  /* 0xfffec00012337984 */ /* 0x000f280000000800 */
[----:B------:R-:W5:Y:S04]  /*1e00*/  LDS R50, [R18+-0x120] ;  /* 0xfffee00012327984 */ /* 0x000f680000000800 */
[----:B------:R-:W5:Y:S04]  /*1e10*/  LDS R49, [R18+-0x100] ;  /* 0xffff000012317984 */ /* 0x000f680000000800 */
[----:B------:R-:W5:Y:S04]  /*1e20*/  LDS R48, [R18] ;  /* 0x0000000012307984 */ /* 0x000f680000000800 */
[----:B------:R-:W5:Y:S04]  /*1e30*/  LDS R47, [R18+0x20] ;  /* 0x00002000122f7984 */ /* 0x000f680000000800 */
[----:B------:R-:W5:Y:S04]  /*1e40*/  LDS R46, [R18+0x40] ;  /* 0x00004000122e7984 */ /* 0x000f680000000800 */
[----:B------:R-:W5:Y:S01]  /*1e50*/  LDS R45, [R18+0x60] ;  /* 0x00006000122d7984 */ /* 0x000f620000000800 */
[----:B0-----:R-:W-:-:S03]  /*1e60*/  FFMA R0, R55, R40, R0 ;  /* 0x0000002837007223 */ /* 0x001fc60000000000 */
[----:B------:R-:W0:Y:S01]  /*1e70*/  LDS R44, [R18+0x80] ;  /* 0x00008000122c7984 */ /* 0x000e220000000800 */
[----:B-1----:R-:W-:-:S03]  /*1e80*/  FFMA R60, R40, R54, R60 ;  /* 0x00000036283c7223 */ /* 0x002fc6000000003c */
[----:B------:R-:W1:Y:S01]  /*1e90*/  LDS R43, [R18+0xa0] ;  /* 0x0000a000122b7984 */ /* 0x000e620000000800 */
[----:B--2---:R-:W-:-:S03]  /*1ea0*/  FFMA R59, R40, R53, R59 ;  /* 0x00000035283b7223 */ /* 0x004fc6000000003b */
[----:B------:R2:W1:Y:S01]  /*1eb0*/  LDS R42, [R18+0xc0] ;  /* 0x0000c000122a7984 */ /* 0x0004620000000800 */
[C---:B---3--:R-:W-:Y:S01]  /*1ec0*/  FFMA R58, R40.reuse, R52, R58 ;  /* 0x00000034283a7223 */ /* 0x048fe2000000003a */
[C---:B----4-:R-:W-:Y:S02]  /*1ed0*/  FFMA R57, R40.reuse, R51, R57 ;  /* 0x0000003328397223 */ /* 0x050fe40000000039 */
[----:B------:R-:W3:Y:S01]  /*1ee0*/  LDS.64 R36, [R35+UR4] ;  /* 0x0000000423247984 */ /* 0x000ee20008000a00 */
[----:B-----5:R-:W-:-:S03]  /*1ef0*/  FFMA R56, R40, R50, R56 ;  /* 0x0000003228387223 */ /* 0x020fc60000000038 */
[----:B------:R-:W4:Y:S01]  /*1f00*/  LDS.64 R38, [R35+UR4+-0xf80] ;  /* 0xfff0800423267984 */ /* 0x000f220008000a00 */
[----:B--2---:R-:W-:Y:S02]  /*1f10*/  VIADD R18, R18, 0x380 ;  /* 0x0000038012127836 */ /* 0x004fe40000000000 */
[----:B------:R-:W-:Y:S01]  /*1f20*/  FFMA R34, R40, R49, R34 ;  /* 0x0000003128227223 */ /* 0x000fe20000000022 */
[-C--:B------:R-:W-:Y:S01]  /*1f30*/  FFMA R0, R48, R41.reuse, R0 ;  /* 0x0000002930007223 */ /* 0x080fe20000000000 */
[-C--:B------:R-:W-:Y:S01]  /*1f40*/  FFMA R60, R47, R41.reuse, R60 ;  /* 0x000000292f3c7223 */ /* 0x080fe2000000003c */
[-C--:B------:R-:W-:Y:S01]  /*1f50*/  FFMA R59, R46, R41.reuse, R59 ;  /* 0x000000292e3b7223 */ /* 0x080fe2000000003b */
[-C--:B------:R-:W-:Y:S01]  /*1f60*/  FFMA R58, R45, R41.reuse, R58 ;  /* 0x000000292d3a7223 */ /* 0x080fe2000000003a */
[-C--:B0-----:R-:W-:Y:S01]  /*1f70*/  FFMA R57, R44, R41.reuse, R57 ;  /* 0x000000292c397223 */ /* 0x081fe20000000039 */
[-C--:B-1----:R-:W-:Y:S01]  /*1f80*/  FFMA R56, R43, R41.reuse, R56 ;  /* 0x000000292b387223 */ /* 0x082fe20000000038 */
[----:B------:R-:W-:-:S02]  /*1f90*/  FFMA R34, R42, R41, R34 ;  /* 0x000000292a227223 */ /* 0x000fc40000000022 */
[----:B------:R-:W0:Y:S01]  /*1fa0*/  LDS.64 R40, [R35+UR4+0x80] ;  /* 0x0000800423287984 */ /* 0x000e220008000a00 */
[----:B------:R-:W-:Y:S01]  /*1fb0*/  UIADD3 UR4, UPT, UPT, UR4, 0x8, URZ ;  /* 0x0000000804047890 */ /* 0x000fe2000fffe0ff */
[C---:B---3--:R-:W-:Y:S01]  /*1fc0*/  FFMA R66, R36.reuse, R54, R66 ;  /* 0x0000003624427223 */ /* 0x048fe20000000042 */
[C---:B------:R-:W-:Y:S02]  /*1fd0*/  FFMA R64, R36.reuse, R53, R64 ;  /* 0x0000003524407223 */ /* 0x040fe40000000040 */
[----:B------:R-:W-:Y:S01]  /*1fe0*/  UISETP.NE.AND UP0, UPT, UR4, 0x1080, UPT ;  /* 0x000010800400788c */ /* 0x000fe2000bf05270 */
[C---:B------:R-:W-:Y:S01]  /*1ff0*/  FFMA R63, R36.reuse, R52, R63 ;  /* 0x00000034243f7223 */ /* 0x040fe2000000003f */
[C---:B------:R-:W-:Y:S01]  /*2000*/  FFMA R62, R36.reuse, R51, R62 ;  /* 0x00000033243e7223 */ /* 0x040fe2000000003e */
[C---:B------:R-:W-:Y:S01]  /*2010*/  FFMA R61, R36.reuse, R50, R61 ;  /* 0x00000032243d7223 */ /* 0x040fe2000000003d */
[----:B------:R-:W-:Y:S01]  /*2020*/  FFMA R26, R36, R49, R26 ;  /* 0x00000031241a7223 */ /* 0x000fe2000000001a */
[-C--:B----4-:R-:W-:Y:S01]  /*2030*/  FFMA R28, R54, R38.reuse, R28 ;  /* 0x00000026361c7223 */ /* 0x090fe2000000001c */
[-C--:B------:R-:W-:Y:S01]  /*2040*/  FFMA R33, R53, R38.reuse, R33 ;  /* 0x0000002635217223 */ /* 0x080fe20000000021 */
[-C--:B------:R-:W-:Y:S01]  /*2050*/  FFMA R32, R52, R38.reuse, R32 ;  /* 0x0000002634207223 */ /* 0x080fe20000000020 */
[-C--:B------:R-:W-:Y:S01]  /*2060*/  FFMA R31, R51, R38.reuse, R31 ;  /* 0x00000026331f7223 */ /* 0x080fe2000000001f */
[-C--:B------:R-:W-:Y:S01]  /*2070*/  FFMA R30, R50, R38.reuse, R30 ;  /* 0x00000026321e7223 */ /* 0x080fe2000000001e */
[----:B------:R-:W-:Y:S01]  /*2080*/  FFMA R29, R49, R38, R29 ;  /* 0x00000026311d7223 */ /* 0x000fe2000000001d */
[C---:B------:R-:W-:Y:S01]  /*2090*/  FFMA R65, R55.reuse, R36, R65 ;  /* 0x0000002437417223 */ /* 0x040fe20000000041 */
[----:B------:R-:W-:Y:S01]  /*20a0*/  FFMA R25, R55, R38, R25 ;  /* 0x0000002637197223 */ /* 0x000fe20000000019 */
[-C--:B------:R-:W-:Y:S01]  /*20b0*/  FFMA R66, R47, R37.reuse, R66 ;  /* 0x000000252f427223 */ /* 0x080fe20000000042 */
[-C--:B------:R-:W-:Y:S01]  /*20c0*/  FFMA R64, R46, R37.reuse, R64 ;  /* 0x000000252e407223 */ /* 0x080fe20000000040 */
[-C--:B------:R-:W-:Y:S01]  /*20d0*/  FFMA R65, R48, R37.reuse, R65 ;  /* 0x0000002530417223 */ /* 0x080fe20000000041 */
[-C--:B------:R-:W-:Y:S01]  /*20e0*/  FFMA R63, R45, R37.reuse, R63 ;  /* 0x000000252d3f7223 */ /* 0x080fe2000000003f */
[-C--:B------:R-:W-:Y:S01]  /*20f0*/  FFMA R62, R44, R37.reuse, R62 ;  /* 0x000000252c3e7223 */ /* 0x080fe2000000003e */
[-C--:B------:R-:W-:Y:S01]  /*2100*/  FFMA R61, R43, R37.reuse, R61 ;  /* 0x000000252b3d7223 */ /* 0x080fe2000000003d */
        /* <DEDUP_REMOVED lines=8> */
[-C--:B0-----:R-:W-:Y:S01]  /*2190*/  FFMA R27, R55, R40.reuse, R27 ;  /* 0x00000028371b7223 */ /* 0x081fe2000000001b */
        /* <DEDUP_REMOVED lines=13> */
[----:B------:R-:W-:Y:S06]  /*2270*/  BRA.U UP0, `(.L_x_0) ;  /* 0xfffffff900c87547 */ /* 0x000fec000b83ffff */
[----:B------:R-:W-:Y:S05]  /*2280*/  @P0 BRA `(.L_x_1) ;  /* 0xfffffff400300947 */ /* 0x000fea000383ffff */
[----:B------:R-:W0:Y:S01]  /*2290*/  S2R R3, SR_TID.X ;  /* 0x0000000000037919 */ /* 0x000e220000002100 */
[----:B------:R-:W1:Y:S01]  /*22a0*/  LDC.64 R4, c[0x0][0x390] ;  /* 0x0000e400ff047b82 */ /* 0x000e620000000a00 */
[----:B0-----:R-:W-:Y:S01]  /*22b0*/  IMAD.SHL.U32 R6, R3, 0x10000000, RZ ;  /* 0x1000000003067824 */ /* 0x001fe200078e00ff */
[----:B------:R-:W-:-:S04]  /*22c0*/  SHF.R.U32.HI R3, RZ, 0x4, R3 ;  /* 0x00000004ff037819 */ /* 0x000fc80000011603 */
[----:B------:R-:W-:Y:S01]  /*22d0*/  SHF.R.S32.HI R6, RZ, 0x1f, R6 ;  /* 0x0000001fff067819 */ /* 0x000fe20000011406 */
[----:B------:R-:W-:-:S03]  /*22e0*/  IMAD R3, R3, 0x1880, R2 ;  /* 0x0000188003037824 */ /* 0x000fc600078e0202 */
[----:B------:R-:W-:-:S05]  /*22f0*/  LOP3.LUT R2, R6, 0x188, RZ, 0xc0, !PT ;  /* 0x0000018806027812 */ /* 0x000fca00078ec0ff */
[----:B------:R-:W-:-:S04]  /*2300*/  IMAD.IADD R3, R2, 0x1, R3 ;  /* 0x0000000102037824 */ /* 0x000fc800078e0203 */
[----:B-1----:R-:W-:-:S05]  /*2310*/  IMAD.WIDE.U32 R2, R3, 0x4, R4 ;  /* 0x0000000403027825 */ /* 0x002fca00078e0004 */
[----:B------:R-:W-:Y:S04]  /*2320*/  STG.E desc[UR8][R2.64], R0 ;  /* 0x0000000002007986 */ /* 0x000fe8000c101908 */
        /* <DEDUP_REMOVED lines=26> */
[----:B------:R-:W-:Y:S01]  /*24d0*/  STG.E desc[UR8][R2.64+0x65640], R20 ;  /* 0x0656401402007986 */ /* 0x000fe2000c101908 */
[----:B------:R-:W-:Y:S05]  /*24e0*/  EXIT ;  /* 0x000000000000794d */ /* 0x000fea0003800000 */
.L_x_2:
[----:B------:R-:W-:-:S00]  /*24f0*/  BRA `(.L_x_2) ;  /* 0xfffffffc00fc7947 */ /* 0x000fc0000383ffff */
[----:B------:R-:W-:-:S00]  /*2500*/  NOP ;  /* 0x0000000000007918 */ /* 0x000fc00000000000 */
[----:B------:R-:W-:-:S00]  /*2510*/  NOP ;  /* 0x0000000000007918 */ /* 0x000fc00000000000 */
[----:B------:R-:W-:-:S00]  /*2520*/  NOP ;  /* 0x0000000000007918 */ /* 0x000fc00000000000 */
[----:B------:R-:W-:-:S00]  /*2530*/  NOP ;  /* 0x0000000000007918 */ /* 0x000fc00000000000 */
[----:B------:R-:W-:-:S00]  /*2540*/  NOP ;  /* 0x0000000000007918 */ /* 0x000fc00000000000 */
[----:B------:R-:W-:-:S00]  /*2550*/  NOP ;  /* 0x0000000000007918 */ /* 0x000fc00000000000 */
[----:B------:R-:W-:-:S00]  /*2560*/  NOP ;  /* 0x0000000000007918 */ /* 0x000fc00000000000 */
[----:B------:R-:W-:-:S00]  /*2570*/  NOP ;  /* 0x0000000000007918 */ /* 0x000fc00000000000 */
.L_x_3:


//--------------------- .nv.shared.candidate2     --------------------------
	.section	.nv.shared.candidate2,"aw",@nobits
	.sectionflags	@""
	.align	4
.nv.shared.candidate2:
	.zero		23552


//--------------------- .nv.shared.reserved.0     --------------------------
	.section	.nv.shared.reserved.0,"aw",@nobits
	.weak		__nv_reservedSMEM_offset_0_alias
	.size		__nv_reservedSMEM_offset_0_alias, 0, 64
	.other		__nv_reservedSMEM_offset_0_alias,@"STO_CUDA_RESERVED_SHARED STV_DEFAULT"
__nv_reservedSMEM_offset_0_alias:
	.zero		0
	.zero		64


//--------------------- .nv.constant0.candidate2  --------------------------
	.section	.nv.constant0.candidate2,"a",@progbits
	.sectionflags	@""
	.align	4
.nv.constant0.candidate2:
	.zero		920


//--------------------- SYMBOLS --------------------------

	.type		.nv.reservedSmem.offset0,@object
	.size		.nv.reservedSmem.offset0,0x4
	.type		.nv.reservedSmem.cap,@object
	.size		.nv.reservedSmem.cap,0x4
